//
// Generated by NVIDIA NVVM Compiler
//
// Compiler Build ID: CL-36424714
// Cuda compilation tools, release 13.0, V13.0.88
// Based on NVVM 20.0.0
//

.version 9.0
.target sm_100
.address_size 64

	// .globl	msw_batch_f32
.func  (.param .align 16 .b8 func_retval0[16]) __internal_trig_reduction_slowpathd
(
	.param .b64 __internal_trig_reduction_slowpathd_param_0
)
;
.const .align 4 .f32 MSW_TWO_PI_F = 0f40C90FDB;
.const .align 4 .f32 MSW_SQRT_HALF_F = 0f3F3504F3;
.extern .shared .align 16 .b8 shmem_raw[];
.extern .shared .align 16 .b8 shmem[];
.global .align 8 .b8 __cudart_i2opi_d[144] = {8, 93, 141, 31, 177, 95, 251, 107, 234, 146, 82, 138, 247, 57, 7, 61, 123, 241, 229, 235, 199, 186, 39, 117, 45, 234, 95, 158, 102, 63, 70, 79, 183, 9, 203, 39, 207, 126, 54, 109, 31, 109, 10, 90, 139, 17, 47, 239, 15, 152, 5, 222, 255, 151, 248, 31, 59, 40, 249, 189, 139, 95, 132, 156, 244, 57, 83, 131, 57, 214, 145, 57, 65, 126, 95, 180, 38, 112, 156, 233, 132, 68, 187, 46, 245, 53, 130, 232, 62, 167, 41, 177, 28, 235, 29, 254, 28, 146, 209, 9, 234, 46, 73, 6, 224, 210, 77, 66, 58, 110, 36, 183, 97, 197, 187, 222, 171, 99, 81, 254, 65, 144, 67, 60, 153, 149, 98, 219, 192, 221, 52, 245, 209, 87, 39, 252, 41, 21, 68, 78, 110, 131, 249, 162};
.global .align 16 .b8 __cudart_sin_cos_coeffs[128] = {70, 210, 176, 44, 241, 229, 90, 190, 146, 227, 172, 105, 227, 29, 199, 62, 161, 98, 219, 25, 160, 1, 42, 191, 24, 8, 17, 17, 17, 17, 129, 63, 84, 85, 85, 85, 85, 85, 197, 191, 0, 0, 0, 0, 0, 0, 0, 0, 0, 0, 0, 0, 0, 0, 0, 0, 100, 129, 253, 32, 131, 255, 168, 189, 40, 133, 239, 193, 167, 238, 33, 62, 217, 230, 6, 142, 79, 126, 146, 190, 233, 188, 221, 25, 160, 1, 250, 62, 71, 93, 193, 22, 108, 193, 86, 191, 81, 85, 85, 85, 85, 85, 165, 63, 0, 0, 0, 0, 0, 0, 224, 191, 0, 0, 0, 0, 0, 0, 240, 63};

.visible .entry msw_batch_f32(
	.param .u64 .ptr .align 1 msw_batch_f32_param_0,
	.param .u64 .ptr .align 1 msw_batch_f32_param_1,
	.param .u32 msw_batch_f32_param_2,
	.param .u32 msw_batch_f32_param_3,
	.param .u32 msw_batch_f32_param_4,
	.param .u64 .ptr .align 1 msw_batch_f32_param_5
)
{
	.reg .pred 	%p<36>;
	.reg .b32 	%r<121>;
	.reg .b32 	%f<39>;
	.reg .b64 	%rd<42>;
	.reg .b64 	%fd<83>;

	ld.param.u64 	%rd4, [msw_batch_f32_param_1];
	ld.param.u32 	%r49, [msw_batch_f32_param_2];
	ld.param.u32 	%r51, [msw_batch_f32_param_3];
	ld.param.u32 	%r50, [msw_batch_f32_param_4];
	ld.param.u64 	%rd5, [msw_batch_f32_param_5];
	cvta.to.global.u64 	%rd1, %rd5;
	mov.u32 	%r1, %ctaid.y;
	setp.ge.s32 	%p1, %r1, %r51;
	@%p1 bra 	$L__BB0_36;
	cvta.to.global.u64 	%rd6, %rd4;
	mul.wide.u32 	%rd7, %r1, 4;
	add.s64 	%rd8, %rd6, %rd7;
	ld.global.nc.u32 	%r2, [%rd8];
	setp.lt.s32 	%p2, %r2, 1;
	@%p2 bra 	$L__BB0_36;
	add.s32 	%r52, %r50, %r2;
	add.s32 	%r3, %r52, -1;
	mul.lo.s32 	%r53, %r1, %r49;
	shl.b32 	%r4, %r53, 1;
	mov.u32 	%r54, %ctaid.x;
	mov.u32 	%r5, %ntid.x;
	mul.lo.s32 	%r116, %r54, %r5;
	mov.u32 	%r7, %tid.x;
	add.s32 	%r110, %r116, %r7;
	mov.u32 	%r55, %nctaid.x;
	mul.lo.s32 	%r9, %r55, %r5;
	min.s32 	%r10, %r3, %r49;
	setp.ge.s32 	%p3, %r110, %r10;
	@%p3 bra 	$L__BB0_9;
	add.s32 	%r56, %r110, %r9;
	max.s32 	%r57, %r10, %r56;
	setp.lt.s32 	%p4, %r56, %r10;
	selp.u32 	%r58, 1, 0, %p4;
	add.s32 	%r59, %r56, %r58;
	sub.s32 	%r60, %r57, %r59;
	div.u32 	%r61, %r60, %r9;
	add.s32 	%r11, %r61, %r58;
	and.b32  	%r62, %r11, 3;
	setp.eq.s32 	%p5, %r62, 3;
	@%p5 bra 	$L__BB0_6;
	add.s32 	%r64, %r11, 1;
	and.b32  	%r12, %r64, 3;
	mov.b32 	%r109, 0;
	mul.wide.s32 	%rd11, %r49, 4;
$L__BB0_5:
	.pragma "nounroll";
	add.s32 	%r65, %r110, %r4;
	mul.wide.s32 	%rd9, %r65, 4;
	add.s64 	%rd10, %rd1, %rd9;
	mov.b32 	%r66, 2143289344;
	st.global.u32 	[%rd10], %r66;
	add.s64 	%rd12, %rd10, %rd11;
	st.global.u32 	[%rd12], %r66;
	add.s32 	%r110, %r110, %r9;
	add.s32 	%r109, %r109, 1;
	setp.ne.s32 	%p6, %r109, %r12;
	@%p6 bra 	$L__BB0_5;
$L__BB0_6:
	setp.lt.u32 	%p7, %r11, 3;
	@%p7 bra 	$L__BB0_9;
	mul.wide.s32 	%rd15, %r49, 4;
	mul.wide.s32 	%rd17, %r9, 4;
	shl.b32 	%r69, %r9, 2;
$L__BB0_8:
	add.s32 	%r67, %r110, %r4;
	mul.wide.s32 	%rd13, %r67, 4;
	add.s64 	%rd14, %rd1, %rd13;
	mov.b32 	%r68, 2143289344;
	st.global.u32 	[%rd14], %r68;
	add.s64 	%rd16, %rd14, %rd15;
	st.global.u32 	[%rd16], %r68;
	add.s64 	%rd18, %rd14, %rd17;
	st.global.u32 	[%rd18], %r68;
	add.s64 	%rd19, %rd18, %rd15;
	st.global.u32 	[%rd19], %r68;
	add.s64 	%rd20, %rd18, %rd17;
	st.global.u32 	[%rd20], %r68;
	add.s64 	%rd21, %rd20, %rd15;
	st.global.u32 	[%rd21], %r68;
	add.s64 	%rd22, %rd20, %rd17;
	st.global.u32 	[%rd22], %r68;
	add.s64 	%rd23, %rd22, %rd15;
	st.global.u32 	[%rd23], %r68;
	add.s32 	%r110, %r69, %r110;
	setp.lt.s32 	%p8, %r110, %r10;
	@%p8 bra 	$L__BB0_8;
$L__BB0_9:
	setp.ge.u32 	%p9, %r7, %r2;
	@%p9 bra 	$L__BB0_21;
	cvt.rn.f64.u32 	%fd17, %r2;
	mov.f64 	%fd18, 0d401921FB4D12D84A;
	div.rn.f64 	%fd1, %fd18, %fd17;
	mov.u64 	%rd26, __cudart_sin_cos_coeffs;
	shl.b32 	%r75, %r2, 3;
	mov.u32 	%r76, shmem_raw;
	add.s32 	%r77, %r76, %r75;
	mov.u32 	%r112, %r7;
$L__BB0_11:
	cvt.rn.f64.s32 	%fd19, %r112;
	mul.f64 	%fd2, %fd1, %fd19;
	abs.f64 	%fd3, %fd2;
	setp.neu.f64 	%p10, %fd3, 0d7FF0000000000000;
	@%p10 bra 	$L__BB0_13;
	mov.f64 	%fd25, 0d0000000000000000;
	mul.rn.f64 	%fd78, %fd2, %fd25;
	mov.b32 	%r113, 0;
	bra.uni 	$L__BB0_15;
$L__BB0_13:
	mul.f64 	%fd20, %fd2, 0d3FE45F306DC9C883;
	cvt.rni.s32.f64 	%r113, %fd20;
	cvt.rn.f64.s32 	%fd21, %r113;
	fma.rn.f64 	%fd22, %fd21, 0dBFF921FB54442D18, %fd2;
	fma.rn.f64 	%fd23, %fd21, 0dBC91A62633145C00, %fd22;
	fma.rn.f64 	%fd78, %fd21, 0dB97B839A252049C0, %fd23;
	setp.ltu.f64 	%p11, %fd3, 0d41E0000000000000;
	@%p11 bra 	$L__BB0_15;
	{ // callseq 0, 0
	.param .b64 param0;
	st.param.f64 	[param0], %fd2;
	.param .align 16 .b8 retval0[16];
	call.uni (retval0), 
	__internal_trig_reduction_slowpathd, 
	(
	param0
	);
	ld.param.f64 	%fd78, [retval0];
	ld.param.b32 	%r113, [retval0+8];
	} // callseq 0
$L__BB0_15:
	setp.neu.f64 	%p12, %fd3, 0d7FF0000000000000;
	shl.b32 	%r72, %r113, 6;
	cvt.u64.u32 	%rd24, %r72;
	and.b64  	%rd25, %rd24, 64;
	add.s64 	%rd27, %rd26, %rd25;
	mul.rn.f64 	%fd26, %fd78, %fd78;
	and.b32  	%r73, %r113, 1;
	setp.eq.b32 	%p13, %r73, 1;
	selp.f64 	%fd27, 0dBDA8FF8320FD8164, 0d3DE5DB65F9785EBA, %p13;
	ld.global.nc.v2.f64 	{%fd28, %fd29}, [%rd27];
	fma.rn.f64 	%fd30, %fd27, %fd26, %fd28;
	fma.rn.f64 	%fd31, %fd30, %fd26, %fd29;
	ld.global.nc.v2.f64 	{%fd32, %fd33}, [%rd27+16];
	fma.rn.f64 	%fd34, %fd31, %fd26, %fd32;
	fma.rn.f64 	%fd35, %fd34, %fd26, %fd33;
	ld.global.nc.v2.f64 	{%fd36, %fd37}, [%rd27+32];
	fma.rn.f64 	%fd38, %fd35, %fd26, %fd36;
	fma.rn.f64 	%fd39, %fd38, %fd26, %fd37;
	fma.rn.f64 	%fd40, %fd39, %fd78, %fd78;
	fma.rn.f64 	%fd41, %fd39, %fd26, 0d3FF0000000000000;
	selp.f64 	%fd42, %fd41, %fd40, %p13;
	and.b32  	%r74, %r113, 2;
	setp.eq.s32 	%p14, %r74, 0;
	mov.f64 	%fd43, 0d0000000000000000;
	sub.f64 	%fd44, %fd43, %fd42;
	selp.f64 	%fd45, %fd42, %fd44, %p14;
	shl.b32 	%r78, %r112, 3;
	add.s32 	%r79, %r77, %r78;
	st.shared.f64 	[%r79], %fd45;
	@%p12 bra 	$L__BB0_17;
	mov.f64 	%fd51, 0d0000000000000000;
	mul.rn.f64 	%fd80, %fd2, %fd51;
	mov.b32 	%r115, 1;
	bra.uni 	$L__BB0_20;
$L__BB0_17:
	mul.f64 	%fd46, %fd2, 0d3FE45F306DC9C883;
	cvt.rni.s32.f64 	%r114, %fd46;
	cvt.rn.f64.s32 	%fd47, %r114;
	fma.rn.f64 	%fd48, %fd47, 0dBFF921FB54442D18, %fd2;
	fma.rn.f64 	%fd49, %fd47, 0dBC91A62633145C00, %fd48;
	fma.rn.f64 	%fd80, %fd47, 0dB97B839A252049C0, %fd49;
	setp.ltu.f64 	%p15, %fd3, 0d41E0000000000000;
	@%p15 bra 	$L__BB0_19;
	{ // callseq 1, 0
	.param .b64 param0;
	st.param.f64 	[param0], %fd2;
	.param .align 16 .b8 retval0[16];
	call.uni (retval0), 
	__internal_trig_reduction_slowpathd, 
	(
	param0
	);
	ld.param.f64 	%fd80, [retval0];
	ld.param.b32 	%r114, [retval0+8];
	} // callseq 1
$L__BB0_19:
	add.s32 	%r115, %r114, 1;
$L__BB0_20:
	shl.b32 	%r82, %r115, 6;
	cvt.u64.u32 	%rd28, %r82;
	and.b64  	%rd29, %rd28, 64;
	add.s64 	%rd31, %rd26, %rd29;
	mul.rn.f64 	%fd52, %fd80, %fd80;
	and.b32  	%r83, %r115, 1;
	setp.eq.b32 	%p16, %r83, 1;
	selp.f64 	%fd53, 0dBDA8FF8320FD8164, 0d3DE5DB65F9785EBA, %p16;
	ld.global.nc.v2.f64 	{%fd54, %fd55}, [%rd31];
	fma.rn.f64 	%fd56, %fd53, %fd52, %fd54;
	fma.rn.f64 	%fd57, %fd56, %fd52, %fd55;
	ld.global.nc.v2.f64 	{%fd58, %fd59}, [%rd31+16];
	fma.rn.f64 	%fd60, %fd57, %fd52, %fd58;
	fma.rn.f64 	%fd61, %fd60, %fd52, %fd59;
	ld.global.nc.v2.f64 	{%fd62, %fd63}, [%rd31+32];
	fma.rn.f64 	%fd64, %fd61, %fd52, %fd62;
	fma.rn.f64 	%fd65, %fd64, %fd52, %fd63;
	fma.rn.f64 	%fd66, %fd65, %fd80, %fd80;
	fma.rn.f64 	%fd67, %fd65, %fd52, 0d3FF0000000000000;
	selp.f64 	%fd68, %fd67, %fd66, %p16;
	and.b32  	%r84, %r115, 2;
	setp.eq.s32 	%p17, %r84, 0;
	mov.f64 	%fd69, 0d0000000000000000;
	sub.f64 	%fd70, %fd69, %fd68;
	selp.f64 	%fd71, %fd68, %fd70, %p17;
	mov.u32 	%r86, shmem_raw;
	add.s32 	%r87, %r86, %r78;
	st.shared.f64 	[%r87], %fd71;
	add.s32 	%r112, %r112, %r5;
	setp.lt.s32 	%p18, %r112, %r2;
	@%p18 bra 	$L__BB0_11;
$L__BB0_21:
	bar.sync 	0;
	setp.ge.s32 	%p19, %r116, %r49;
	@%p19 bra 	$L__BB0_36;
	ld.param.u64 	%rd41, [msw_batch_f32_param_0];
	add.s32 	%r30, %r49, -1;
	ld.const.f32 	%f1, [MSW_SQRT_HALF_F];
	max.s32 	%r88, %r2, 1;
	neg.s32 	%r31, %r88;
	cvta.to.global.u64 	%rd2, %rd41;
	shl.b32 	%r89, %r2, 3;
	mov.u32 	%r90, shmem_raw;
	add.s32 	%r91, %r90, %r89;
	add.s32 	%r32, %r91, %r89;
	mul.wide.s32 	%rd39, %r49, 4;
$L__BB0_23:
	max.s32 	%r34, %r116, %r3;
	add.s32 	%r92, %r5, %r116;
	add.s32 	%r93, %r92, -1;
	min.u32 	%r35, %r93, %r30;
	setp.gt.s32 	%p20, %r34, %r35;
	@%p20 bra 	$L__BB0_35;
	sub.s32 	%r94, %r2, %r34;
	add.s32 	%r36, %r94, %r35;
	setp.ge.s32 	%p21, %r7, %r36;
	@%p21 bra 	$L__BB0_27;
	sub.s32 	%r95, %r34, %r2;
	add.s32 	%r37, %r95, 1;
	mov.u32 	%r117, %r7;
$L__BB0_26:
	add.s32 	%r96, %r37, %r117;
	mul.wide.s32 	%rd32, %r96, 4;
	add.s64 	%rd33, %rd2, %rd32;
	ld.global.nc.f32 	%f5, [%rd33];
	shl.b32 	%r97, %r117, 2;
	add.s32 	%r98, %r32, %r97;
	st.shared.f32 	[%r98], %f5;
	add.s32 	%r117, %r117, %r5;
	setp.lt.s32 	%p22, %r117, %r36;
	@%p22 bra 	$L__BB0_26;
$L__BB0_27:
	bar.sync 	0;
	add.s32 	%r40, %r116, %r7;
	setp.lt.s32 	%p23, %r40, %r34;
	setp.gt.s32 	%p24, %r40, %r35;
	or.pred  	%p25, %p23, %p24;
	@%p25 bra 	$L__BB0_34;
	shl.b32 	%r100, %r40, 2;
	shl.b32 	%r101, %r34, 2;
	sub.s32 	%r102, %r100, %r101;
	mov.u32 	%r119, shmem_raw;
	mad.lo.s32 	%r103, %r2, 20, %r119;
	add.s32 	%r104, %r103, %r102;
	add.s32 	%r118, %r104, -4;
	mov.f64 	%fd81, 0d0000000000000000;
	mov.u32 	%r120, %r31;
	mov.f64 	%fd82, %fd81;
$L__BB0_29:
	.pragma "nounroll";
	ld.shared.f32 	%f6, [%r118];
	cvt.f64.f32 	%fd73, %f6;
	ld.shared.f64 	%fd74, [%r119];
	fma.rn.f64 	%fd82, %fd74, %fd73, %fd82;
	shl.b32 	%r105, %r2, 3;
	add.s32 	%r106, %r119, %r105;
	ld.shared.f64 	%fd75, [%r106];
	fma.rn.f64 	%fd81, %fd75, %fd73, %fd81;
	add.s32 	%r120, %r120, 1;
	setp.ne.s32 	%p26, %r120, 0;
	add.s32 	%r119, %r119, 8;
	add.s32 	%r118, %r118, -4;
	@%p26 bra 	$L__BB0_29;
	abs.f64 	%fd76, %fd82;
	setp.leu.f64 	%p27, %fd76, 0d3F50624DD2F1A9FC;
	@%p27 bra 	$L__BB0_32;
	div.rn.f64 	%fd77, %fd81, %fd82;
	cvt.rn.f32.f64 	%f7, %fd77;
	abs.f32 	%f8, %f7;
	setp.gt.f32 	%p29, %f8, 0f3F800000;
	rcp.approx.ftz.f32 	%f9, %f8;
	selp.f32 	%f10, %f9, %f8, %p29;
	mul.f32 	%f11, %f10, %f10;
	fma.rn.f32 	%f12, %f11, 0f3B2090AA, 0fBC6BE14F;
	fma.rn.f32 	%f13, %f12, %f11, 0f3D23397E;
	fma.rn.f32 	%f14, %f13, %f11, 0fBD948A7A;
	fma.rn.f32 	%f15, %f14, %f11, 0f3DD76B21;
	fma.rn.f32 	%f16, %f15, %f11, 0fBE111E88;
	fma.rn.f32 	%f17, %f16, %f11, 0f3E4CAF60;
	fma.rn.f32 	%f18, %f17, %f11, 0fBEAAAA27;
	mul.f32 	%f19, %f11, %f18;
	fma.rn.f32 	%f20, %f19, %f10, %f10;
	neg.f32 	%f21, %f20;
	fma.rn.f32 	%f22, 0f3F6EE581, 0f3FD774EB, %f21;
	selp.f32 	%f23, %f22, %f20, %p29;
	setp.num.f32 	%p30, %f8, %f8;
	abs.f32 	%f24, %f23;
	neg.f32 	%f25, %f24;
	mov.b64 	%rd34, %fd77;
	shr.u64 	%rd35, %rd34, 63;
	and.b64  	%rd36, %rd35, 1;
	setp.eq.b64 	%p31, %rd36, 1;
	selp.f32 	%f26, %f25, %f24, %p31;
	selp.f32 	%f38, %f26, %f23, %p30;
	bra.uni 	$L__BB0_33;
$L__BB0_32:
	setp.lt.f64 	%p28, %fd81, 0d0000000000000000;
	selp.f32 	%f38, 0fC0490FDB, 0f40490FDB, %p28;
$L__BB0_33:
	setp.lt.f64 	%p32, %fd82, 0d0000000000000000;
	add.f32 	%f27, %f38, 0f40490FDB;
	selp.f32 	%f28, %f27, %f38, %p32;
	add.f32 	%f29, %f28, 0f3FC90FDB;
	setp.lt.f32 	%p33, %f29, 0f00000000;
	add.f32 	%f30, %f29, 0f40C90FDB;
	selp.f32 	%f31, %f30, %f29, %p33;
	setp.gt.f32 	%p34, %f31, 0f40C90FDB;
	add.f32 	%f32, %f31, 0fC0C90FDB;
	selp.f32 	%f33, %f32, %f31, %p34;
	sin.approx.f32 	%f34, %f33;
	cos.approx.f32 	%f35, %f33;
	add.s32 	%r107, %r40, %r4;
	mul.wide.s32 	%rd37, %r107, 4;
	add.s64 	%rd38, %rd1, %rd37;
	st.global.f32 	[%rd38], %f34;
	add.f32 	%f36, %f34, %f35;
	mul.f32 	%f37, %f36, %f1;
	add.s64 	%rd40, %rd38, %rd39;
	st.global.f32 	[%rd40], %f37;
$L__BB0_34:
	bar.sync 	0;
$L__BB0_35:
	add.s32 	%r116, %r116, %r9;
	setp.lt.s32 	%p35, %r116, %r49;
	@%p35 bra 	$L__BB0_23;
$L__BB0_36:
	ret;

}
	// .globl	msw_many_series_one_param_time_major_f32
.visible .entry msw_many_series_one_param_time_major_f32(
	.param .u64 .ptr .align 1 msw_many_series_one_param_time_major_f32_param_0,
	.param .u32 msw_many_series_one_param_time_major_f32_param_1,
	.param .u32 msw_many_series_one_param_time_major_f32_param_2,
	.param .u32 msw_many_series_one_param_time_major_f32_param_3,
	.param .u64 .ptr .align 1 msw_many_series_one_param_time_major_f32_param_4,
	.param .u64 .ptr .align 1 msw_many_series_one_param_time_major_f32_param_5
)
{
	.reg .pred 	%p<38>;
	.reg .b32 	%r<160>;
	.reg .b32 	%f<210>;
	.reg .b64 	%rd<33>;
	.reg .b64 	%fd<55>;

	ld.param.u32 	%r67, [msw_many_series_one_param_time_major_f32_param_1];
	ld.param.u32 	%r68, [msw_many_series_one_param_time_major_f32_param_2];
	ld.param.u32 	%r69, [msw_many_series_one_param_time_major_f32_param_3];
	ld.param.u64 	%rd3, [msw_many_series_one_param_time_major_f32_param_4];
	ld.param.u64 	%rd4, [msw_many_series_one_param_time_major_f32_param_5];
	cvta.to.global.u64 	%rd1, %rd4;
	setp.lt.s32 	%p1, %r67, 1;
	@%p1 bra 	$L__BB1_43;
	mov.u32 	%r1, %ctaid.y;
	setp.ge.s32 	%p2, %r1, %r68;
	@%p2 bra 	$L__BB1_43;
	cvta.to.global.u64 	%rd5, %rd3;
	mul.wide.u32 	%rd6, %r1, 4;
	add.s64 	%rd7, %rd5, %rd6;
	ld.global.nc.u32 	%r70, [%rd7];
	add.s32 	%r71, %r67, %r70;
	add.s32 	%r2, %r71, -1;
	mov.u32 	%r3, %ctaid.x;
	mov.u32 	%r4, %ntid.x;
	mov.u32 	%r5, %tid.x;
	mad.lo.s32 	%r147, %r3, %r4, %r5;
	mov.u32 	%r72, %nctaid.x;
	mul.lo.s32 	%r7, %r72, %r4;
	min.s32 	%r8, %r2, %r69;
	setp.ge.s32 	%p3, %r147, %r8;
	@%p3 bra 	$L__BB1_9;
	shl.b32 	%r9, %r68, 1;
	add.s32 	%r73, %r147, %r7;
	max.s32 	%r74, %r8, %r73;
	setp.lt.s32 	%p4, %r73, %r8;
	selp.u32 	%r75, 1, 0, %p4;
	add.s32 	%r76, %r73, %r75;
	sub.s32 	%r77, %r74, %r76;
	div.u32 	%r78, %r77, %r7;
	add.s32 	%r10, %r78, %r75;
	and.b32  	%r79, %r10, 3;
	setp.eq.s32 	%p5, %r79, 3;
	@%p5 bra 	$L__BB1_6;
	add.s32 	%r81, %r10, 1;
	and.b32  	%r11, %r81, 3;
	mov.b32 	%r146, 0;
	mul.wide.s32 	%rd10, %r68, 4;
$L__BB1_5:
	.pragma "nounroll";
	mad.lo.s32 	%r82, %r147, %r9, %r1;
	mul.wide.s32 	%rd8, %r82, 4;
	add.s64 	%rd9, %rd1, %rd8;
	mov.b32 	%r83, 2143289344;
	st.global.u32 	[%rd9], %r83;
	add.s64 	%rd11, %rd9, %rd10;
	st.global.u32 	[%rd11], %r83;
	add.s32 	%r147, %r147, %r7;
	add.s32 	%r146, %r146, 1;
	setp.ne.s32 	%p6, %r146, %r11;
	@%p6 bra 	$L__BB1_5;
$L__BB1_6:
	setp.lt.u32 	%p7, %r10, 3;
	@%p7 bra 	$L__BB1_9;
	mul.wide.s32 	%rd14, %r68, 4;
$L__BB1_8:
	mad.lo.s32 	%r84, %r147, %r9, %r1;
	mul.wide.s32 	%rd12, %r84, 4;
	add.s64 	%rd13, %rd1, %rd12;
	mov.b32 	%r85, 2143289344;
	st.global.u32 	[%rd13], %r85;
	add.s64 	%rd15, %rd13, %rd14;
	st.global.u32 	[%rd15], %r85;
	add.s32 	%r86, %r147, %r7;
	mad.lo.s32 	%r87, %r86, %r9, %r1;
	mul.wide.s32 	%rd16, %r87, 4;
	add.s64 	%rd17, %rd1, %rd16;
	st.global.u32 	[%rd17], %r85;
	add.s64 	%rd18, %rd17, %rd14;
	st.global.u32 	[%rd18], %r85;
	add.s32 	%r88, %r86, %r7;
	mad.lo.s32 	%r89, %r88, %r9, %r1;
	mul.wide.s32 	%rd19, %r89, 4;
	add.s64 	%rd20, %rd1, %rd19;
	st.global.u32 	[%rd20], %r85;
	add.s64 	%rd21, %rd20, %rd14;
	st.global.u32 	[%rd21], %r85;
	add.s32 	%r90, %r88, %r7;
	mad.lo.s32 	%r91, %r90, %r9, %r1;
	mul.wide.s32 	%rd22, %r91, 4;
	add.s64 	%rd23, %rd1, %rd22;
	st.global.u32 	[%rd23], %r85;
	add.s64 	%rd24, %rd23, %rd14;
	st.global.u32 	[%rd24], %r85;
	add.s32 	%r147, %r90, %r7;
	setp.lt.s32 	%p8, %r147, %r8;
	@%p8 bra 	$L__BB1_8;
$L__BB1_9:
	shl.b32 	%r92, %r67, 2;
	mov.u32 	%r93, shmem;
	add.s32 	%r19, %r93, %r92;
	shl.b32 	%r20, %r4, 3;
	ld.const.f32 	%f47, [MSW_TWO_PI_F];
	cvt.rn.f32.u32 	%f48, %r67;
	div.rn.f32 	%f1, %f47, %f48;
	setp.ge.u32 	%p9, %r5, %r67;
	@%p9 bra 	$L__BB1_12;
	cvt.rn.f32.u32 	%f49, %r4;
	mul.f32 	%f50, %f1, %f49;
	sin.approx.f32 	%f2, %f50;
	cos.approx.f32 	%f3, %f50;
	cvt.rn.f32.u32 	%f51, %r5;
	mul.f32 	%f52, %f1, %f51;
	cos.approx.f32 	%f194, %f52;
	sin.approx.f32 	%f193, %f52;
	mov.u32 	%r149, %r5;
$L__BB1_11:
	shl.b32 	%r94, %r149, 2;
	add.s32 	%r95, %r19, %r94;
	st.shared.f32 	[%r95], %f193;
	add.s32 	%r97, %r93, %r94;
	st.shared.f32 	[%r97], %f194;
	mul.f32 	%f53, %f3, %f193;
	fma.rn.f32 	%f8, %f194, %f2, %f53;
	neg.f32 	%f54, %f193;
	mul.f32 	%f55, %f3, %f194;
	fma.rn.f32 	%f194, %f54, %f2, %f55;
	add.s32 	%r149, %r149, %r4;
	setp.lt.s32 	%p10, %r149, %r67;
	mov.f32 	%f193, %f8;
	@%p10 bra 	$L__BB1_11;
$L__BB1_12:
	bar.sync 	0;
	mul.lo.s32 	%r151, %r20, %r3;
	setp.ge.s32 	%p11, %r151, %r69;
	@%p11 bra 	$L__BB1_43;
	add.s32 	%r24, %r19, %r92;
	sin.approx.f32 	%f10, %f1;
	cos.approx.f32 	%f11, %f1;
	shl.b32 	%r25, %r5, 3;
	mad.lo.s32 	%r98, %r4, %r3, %r4;
	shl.b32 	%r150, %r98, 3;
	and.b32  	%r27, %r67, 3;
	and.b32  	%r28, %r67, 2147483644;
	neg.s32 	%r29, %r28;
	shl.b32 	%r99, %r5, 5;
	mad.lo.s32 	%r100, %r67, 12, %r99;
	add.s32 	%r102, %r100, %r93;
	add.s32 	%r30, %r102, -8;
	mul.wide.s32 	%rd30, %r68, 4;
$L__BB1_14:
	min.s32 	%r103, %r69, %r150;
	not.b32 	%r104, %r25;
	add.s32 	%r105, %r103, %r104;
	max.s32 	%r34, %r151, %r2;
	sub.s32 	%r106, %r105, %r34;
	min.s32 	%r35, %r106, 7;
	shl.b32 	%r107, %r4, 3;
	add.s32 	%r108, %r151, %r107;
	min.s32 	%r36, %r108, %r69;
	add.s32 	%r37, %r36, -1;
	setp.ge.s32 	%p12, %r34, %r36;
	@%p12 bra 	$L__BB1_42;
	sub.s32 	%r109, %r67, %r34;
	add.s32 	%r38, %r109, %r37;
	setp.ge.s32 	%p13, %r5, %r38;
	@%p13 bra 	$L__BB1_18;
	sub.s32 	%r110, %r34, %r67;
	add.s32 	%r39, %r110, 1;
	mov.u32 	%r152, %r5;
$L__BB1_17:
	ld.param.u64 	%rd32, [msw_many_series_one_param_time_major_f32_param_0];
	add.s32 	%r111, %r39, %r152;
	mad.lo.s32 	%r112, %r111, %r68, %r1;
	cvta.to.global.u64 	%rd25, %rd32;
	mul.wide.s32 	%rd26, %r112, 4;
	add.s64 	%rd27, %rd25, %rd26;
	ld.global.nc.f32 	%f56, [%rd27];
	shl.b32 	%r113, %r152, 2;
	add.s32 	%r114, %r24, %r113;
	st.shared.f32 	[%r114], %f56;
	add.s32 	%r152, %r152, %r4;
	setp.lt.s32 	%p14, %r152, %r38;
	@%p14 bra 	$L__BB1_17;
$L__BB1_18:
	bar.sync 	0;
	add.s32 	%r42, %r34, %r25;
	setp.ge.s32 	%p15, %r42, %r36;
	@%p15 bra 	$L__BB1_41;
	setp.lt.u32 	%p16, %r67, 4;
	sub.s32 	%r43, %r37, %r42;
	mov.f64 	%fd54, 0d0000000000000000;
	mov.b32 	%r156, 0;
	mov.f64 	%fd53, %fd54;
	@%p16 bra 	$L__BB1_22;
	mov.f64 	%fd54, 0d0000000000000000;
	mov.u32 	%r153, shmem;
	mov.u32 	%r154, %r30;
	mov.u32 	%r155, %r29;
$L__BB1_21:
	.pragma "nounroll";
	ld.shared.f32 	%f57, [%r154+4];
	cvt.f64.f32 	%fd20, %f57;
	ld.shared.v4.f32 	{%f58, %f59, %f60, %f61}, [%r153];
	cvt.f64.f32 	%fd21, %f58;
	fma.rn.f64 	%fd22, %fd20, %fd21, %fd53;
	add.s32 	%r117, %r153, %r92;
	ld.shared.f32 	%f62, [%r117];
	cvt.f64.f32 	%fd23, %f62;
	fma.rn.f64 	%fd24, %fd20, %fd23, %fd54;
	ld.shared.f32 	%f63, [%r154];
	cvt.f64.f32 	%fd25, %f63;
	cvt.f64.f32 	%fd26, %f59;
	fma.rn.f64 	%fd27, %fd25, %fd26, %fd22;
	ld.shared.f32 	%f64, [%r117+4];
	cvt.f64.f32 	%fd28, %f64;
	fma.rn.f64 	%fd29, %fd25, %fd28, %fd24;
	ld.shared.f32 	%f65, [%r154+-4];
	cvt.f64.f32 	%fd30, %f65;
	cvt.f64.f32 	%fd31, %f60;
	fma.rn.f64 	%fd32, %fd30, %fd31, %fd27;
	ld.shared.f32 	%f66, [%r117+8];
	cvt.f64.f32 	%fd33, %f66;
	fma.rn.f64 	%fd34, %fd30, %fd33, %fd29;
	ld.shared.f32 	%f67, [%r154+-8];
	cvt.f64.f32 	%fd35, %f67;
	cvt.f64.f32 	%fd36, %f61;
	fma.rn.f64 	%fd53, %fd35, %fd36, %fd32;
	ld.shared.f32 	%f68, [%r117+12];
	cvt.f64.f32 	%fd37, %f68;
	fma.rn.f64 	%fd54, %fd35, %fd37, %fd34;
	add.s32 	%r155, %r155, 4;
	add.s32 	%r154, %r154, -16;
	add.s32 	%r153, %r153, 16;
	setp.ne.s32 	%p17, %r155, 0;
	mov.u32 	%r156, %r28;
	@%p17 bra 	$L__BB1_21;
$L__BB1_22:
	setp.eq.s32 	%p18, %r27, 0;
	@%p18 bra 	$L__BB1_26;
	setp.eq.s32 	%p19, %r27, 1;
	not.b32 	%r118, %r156;
	add.s32 	%r119, %r67, %r25;
	add.s32 	%r120, %r119, %r118;
	shl.b32 	%r121, %r120, 2;
	add.s32 	%r51, %r24, %r121;
	ld.shared.f32 	%f69, [%r51];
	cvt.f64.f32 	%fd38, %f69;
	shl.b32 	%r122, %r156, 2;
	mov.u32 	%r123, shmem;
	add.s32 	%r52, %r123, %r122;
	ld.shared.f32 	%f70, [%r52];
	cvt.f64.f32 	%fd39, %f70;
	fma.rn.f64 	%fd53, %fd38, %fd39, %fd53;
	add.s32 	%r53, %r19, %r122;
	ld.shared.f32 	%f71, [%r53];
	cvt.f64.f32 	%fd40, %f71;
	fma.rn.f64 	%fd54, %fd38, %fd40, %fd54;
	@%p19 bra 	$L__BB1_26;
	setp.eq.s32 	%p20, %r27, 2;
	ld.shared.f32 	%f72, [%r51+-4];
	cvt.f64.f32 	%fd41, %f72;
	ld.shared.f32 	%f73, [%r52+4];
	cvt.f64.f32 	%fd42, %f73;
	fma.rn.f64 	%fd53, %fd41, %fd42, %fd53;
	ld.shared.f32 	%f74, [%r53+4];
	cvt.f64.f32 	%fd43, %f74;
	fma.rn.f64 	%fd54, %fd41, %fd43, %fd54;
	@%p20 bra 	$L__BB1_26;
	ld.shared.f32 	%f75, [%r51+-8];
	cvt.f64.f32 	%fd44, %f75;
	ld.shared.f32 	%f76, [%r52+8];
	cvt.f64.f32 	%fd45, %f76;
	fma.rn.f64 	%fd53, %fd44, %fd45, %fd53;
	ld.shared.f32 	%f77, [%r53+8];
	cvt.f64.f32 	%fd46, %f77;
	fma.rn.f64 	%fd54, %fd44, %fd46, %fd54;
$L__BB1_26:
	setp.lt.s32 	%p21, %r43, 0;
	@%p21 bra 	$L__BB1_41;
	cvt.rn.f32.f64 	%f209, %fd54;
	cvt.rn.f32.f64 	%f208, %fd53;
	max.s32 	%r54, %r35, 0;
	min.s32 	%r55, %r43, 7;
	mov.b32 	%r157, 0;
$L__BB1_28:
	abs.f32 	%f78, %f208;
	setp.leu.f32 	%p22, %f78, 0f3A83126F;
	@%p22 bra 	$L__BB1_30;
	div.rn.f32 	%f79, %f209, %f208;
	abs.f32 	%f80, %f79;
	setp.gt.f32 	%p24, %f80, 0f3F800000;
	rcp.approx.ftz.f32 	%f81, %f80;
	selp.f32 	%f82, %f81, %f80, %p24;
	mul.f32 	%f83, %f82, %f82;
	fma.rn.f32 	%f84, %f83, 0f3B2090AA, 0fBC6BE14F;
	fma.rn.f32 	%f85, %f84, %f83, 0f3D23397E;
	fma.rn.f32 	%f86, %f85, %f83, 0fBD948A7A;
	fma.rn.f32 	%f87, %f86, %f83, 0f3DD76B21;
	fma.rn.f32 	%f88, %f87, %f83, 0fBE111E88;
	fma.rn.f32 	%f89, %f88, %f83, 0f3E4CAF60;
	fma.rn.f32 	%f90, %f89, %f83, 0fBEAAAA27;
	mul.f32 	%f91, %f83, %f90;
	fma.rn.f32 	%f92, %f91, %f82, %f82;
	neg.f32 	%f93, %f92;
	fma.rn.f32 	%f94, 0f3F6EE581, 0f3FD774EB, %f93;
	selp.f32 	%f95, %f94, %f92, %p24;
	setp.num.f32 	%p25, %f80, %f80;
	copysign.f32 	%f96, %f79, %f95;
	selp.f32 	%f197, %f96, %f95, %p25;
	bra.uni 	$L__BB1_31;
$L__BB1_30:
	setp.lt.f32 	%p23, %f209, 0f00000000;
	selp.f32 	%f197, 0fC0490FDB, 0f40490FDB, %p23;
$L__BB1_31:
	setp.lt.f32 	%p26, %f208, 0f00000000;
	add.f32 	%f97, %f197, 0f40490FDB;
	selp.f32 	%f98, %f97, %f197, %p26;
	add.f32 	%f99, %f98, 0f3FC90FDB;
	setp.lt.f32 	%p27, %f99, 0f00000000;
	add.f32 	%f100, %f99, 0f40C90FDB;
	selp.f32 	%f101, %f100, %f99, %p27;
	setp.gt.f32 	%p28, %f101, 0f40C90FDB;
	add.f32 	%f102, %f101, 0fC0C90FDB;
	selp.f32 	%f103, %f102, %f101, %p28;
	sin.approx.f32 	%f104, %f103;
	cos.approx.f32 	%f105, %f103;
	add.s32 	%r125, %r157, %r42;
	mul.lo.s32 	%r126, %r68, %r125;
	shl.b32 	%r127, %r126, 1;
	add.s32 	%r128, %r127, %r1;
	mul.wide.s32 	%rd28, %r128, 4;
	add.s64 	%rd29, %rd1, %rd28;
	st.global.f32 	[%rd29], %f104;
	add.f32 	%f106, %f104, %f105;
	ld.const.f32 	%f107, [MSW_SQRT_HALF_F];
	mul.f32 	%f108, %f106, %f107;
	add.s64 	%rd31, %rd29, %rd30;
	st.global.f32 	[%rd31], %f108;
	setp.ge.s32 	%p29, %r157, %r55;
	@%p29 bra 	$L__BB1_40;
	add.s32 	%r129, %r157, %r25;
	shl.b32 	%r130, %r129, 2;
	add.s32 	%r131, %r24, %r130;
	ld.shared.f32 	%f109, [%r131];
	add.s32 	%r57, %r131, %r92;
	ld.shared.f32 	%f110, [%r57];
	neg.f32 	%f111, %f209;
	mul.f32 	%f112, %f10, %f111;
	fma.rn.f32 	%f113, %f208, %f11, %f112;
	mul.f32 	%f114, %f11, %f209;
	fma.rn.f32 	%f209, %f208, %f10, %f114;
	sub.f32 	%f115, %f110, %f109;
	add.f32 	%f208, %f113, %f115;
	abs.f32 	%f116, %f208;
	setp.gtu.f32 	%p30, %f116, 0f3AC49BA6;
	@%p30 bra 	$L__BB1_40;
	setp.lt.u32 	%p31, %r67, 4;
	mov.f32 	%f204, 0f00000000;
	mov.b32 	%r159, 0;
	mov.f32 	%f205, %f204;
	mov.f32 	%f209, %f204;
	mov.f32 	%f208, %f204;
	@%p31 bra 	$L__BB1_36;
	mov.f32 	%f204, 0f00000000;
	mov.b32 	%r158, 0;
$L__BB1_35:
	.pragma "nounroll";
	shl.b32 	%r134, %r158, 2;
	xor.b32  	%r135, %r134, -4;
	add.s32 	%r136, %r57, %r135;
	ld.shared.f32 	%f120, [%r136+4];
	mov.u32 	%r137, shmem;
	add.s32 	%r138, %r137, %r134;
	ld.shared.v4.f32 	{%f121, %f122, %f123, %f124}, [%r138];
	mul.f32 	%f125, %f120, %f121;
	add.s32 	%r139, %r19, %r134;
	ld.shared.f32 	%f126, [%r139];
	mul.f32 	%f127, %f120, %f126;
	sub.f32 	%f128, %f125, %f205;
	add.f32 	%f129, %f208, %f128;
	sub.f32 	%f130, %f129, %f208;
	sub.f32 	%f131, %f130, %f128;
	sub.f32 	%f132, %f127, %f204;
	add.f32 	%f133, %f209, %f132;
	sub.f32 	%f134, %f133, %f209;
	sub.f32 	%f135, %f134, %f132;
	ld.shared.f32 	%f136, [%r136];
	mul.f32 	%f137, %f136, %f122;
	ld.shared.f32 	%f138, [%r139+4];
	mul.f32 	%f139, %f136, %f138;
	sub.f32 	%f140, %f137, %f131;
	add.f32 	%f141, %f129, %f140;
	sub.f32 	%f142, %f141, %f129;
	sub.f32 	%f143, %f142, %f140;
	sub.f32 	%f144, %f139, %f135;
	add.f32 	%f145, %f133, %f144;
	sub.f32 	%f146, %f145, %f133;
	sub.f32 	%f147, %f146, %f144;
	ld.shared.f32 	%f148, [%r136+-4];
	mul.f32 	%f149, %f148, %f123;
	ld.shared.f32 	%f150, [%r139+8];
	mul.f32 	%f151, %f148, %f150;
	sub.f32 	%f152, %f149, %f143;
	add.f32 	%f153, %f141, %f152;
	sub.f32 	%f154, %f153, %f141;
	sub.f32 	%f155, %f154, %f152;
	sub.f32 	%f156, %f151, %f147;
	add.f32 	%f157, %f145, %f156;
	sub.f32 	%f158, %f157, %f145;
	sub.f32 	%f159, %f158, %f156;
	ld.shared.f32 	%f160, [%r136+-8];
	mul.f32 	%f161, %f160, %f124;
	ld.shared.f32 	%f162, [%r139+12];
	mul.f32 	%f163, %f160, %f162;
	sub.f32 	%f164, %f161, %f155;
	add.f32 	%f208, %f153, %f164;
	sub.f32 	%f165, %f208, %f153;
	sub.f32 	%f205, %f165, %f164;
	sub.f32 	%f166, %f163, %f159;
	add.f32 	%f209, %f157, %f166;
	sub.f32 	%f167, %f209, %f157;
	sub.f32 	%f204, %f167, %f166;
	add.s32 	%r158, %r158, 4;
	setp.ne.s32 	%p32, %r158, %r28;
	mov.u32 	%r159, %r28;
	@%p32 bra 	$L__BB1_35;
$L__BB1_36:
	setp.eq.s32 	%p33, %r27, 0;
	@%p33 bra 	$L__BB1_40;
	setp.eq.s32 	%p34, %r27, 1;
	shl.b32 	%r140, %r159, 2;
	xor.b32  	%r141, %r140, -4;
	add.s32 	%r61, %r57, %r141;
	ld.shared.f32 	%f168, [%r61+4];
	mov.u32 	%r142, shmem;
	add.s32 	%r62, %r142, %r140;
	ld.shared.f32 	%f169, [%r62];
	mul.f32 	%f170, %f168, %f169;
	add.s32 	%r63, %r19, %r140;
	ld.shared.f32 	%f171, [%r63];
	mul.f32 	%f172, %f168, %f171;
	sub.f32 	%f173, %f170, %f205;
	add.f32 	%f35, %f208, %f173;
	sub.f32 	%f174, %f35, %f208;
	sub.f32 	%f36, %f174, %f173;
	sub.f32 	%f175, %f172, %f204;
	add.f32 	%f37, %f209, %f175;
	sub.f32 	%f176, %f37, %f209;
	sub.f32 	%f38, %f176, %f175;
	mov.f32 	%f208, %f35;
	mov.f32 	%f209, %f37;
	@%p34 bra 	$L__BB1_40;
	setp.eq.s32 	%p35, %r27, 2;
	ld.shared.f32 	%f177, [%r61];
	ld.shared.f32 	%f178, [%r62+4];
	mul.f32 	%f179, %f177, %f178;
	ld.shared.f32 	%f180, [%r63+4];
	mul.f32 	%f181, %f177, %f180;
	sub.f32 	%f182, %f179, %f36;
	add.f32 	%f208, %f35, %f182;
	sub.f32 	%f183, %f208, %f35;
	sub.f32 	%f40, %f183, %f182;
	sub.f32 	%f184, %f181, %f38;
	add.f32 	%f209, %f37, %f184;
	sub.f32 	%f185, %f209, %f37;
	sub.f32 	%f42, %f185, %f184;
	@%p35 bra 	$L__BB1_40;
	ld.shared.f32 	%f186, [%r61+-4];
	ld.shared.f32 	%f187, [%r62+8];
	mul.f32 	%f188, %f186, %f187;
	ld.shared.f32 	%f189, [%r63+8];
	mul.f32 	%f190, %f186, %f189;
	sub.f32 	%f191, %f188, %f40;
	add.f32 	%f208, %f208, %f191;
	sub.f32 	%f192, %f190, %f42;
	add.f32 	%f209, %f209, %f192;
$L__BB1_40:
	setp.ne.s32 	%p36, %r157, %r54;
	add.s32 	%r157, %r157, 1;
	@%p36 bra 	$L__BB1_28;
$L__BB1_41:
	bar.sync 	0;
$L__BB1_42:
	mov.u32 	%r143, %nctaid.x;
	shl.b32 	%r144, %r4, 3;
	mad.lo.s32 	%r151, %r144, %r143, %r151;
	setp.lt.s32 	%p37, %r151, %r69;
	add.s32 	%r150, %r151, %r144;
	@%p37 bra 	$L__BB1_14;
$L__BB1_43:
	ret;

}
.func  (.param .align 16 .b8 func_retval0[16]) __internal_trig_reduction_slowpathd(
	.param .b64 __internal_trig_reduction_slowpathd_param_0
)
{
	.local .align 8 .b8 	__local_depot2[40];
	.reg .b64 	%SP;
	.reg .b64 	%SPL;
	.reg .pred 	%p<10>;
	.reg .b32 	%r<47>;
	.reg .b64 	%rd<74>;
	.reg .b64 	%fd<5>;

	mov.u64 	%SPL, __local_depot2;
	ld.param.f64 	%fd4, [__internal_trig_reduction_slowpathd_param_0];
	add.u64 	%rd1, %SPL, 0;
	{
	.reg .b32 %temp; 
	mov.b64 	{%temp, %r1}, %fd4;
	}
	shr.u32 	%r2, %r1, 20;
	and.b32  	%r3, %r2, 2047;
	setp.eq.s32 	%p1, %r3, 2047;
	mov.b32 	%r46, 0;
	@%p1 bra 	$L__BB2_9;
	add.s32 	%r20, %r3, -1024;
	mov.b64 	%rd20, %fd4;
	shl.b64 	%rd2, %rd20, 11;
	shr.u32 	%r4, %r20, 6;
	sub.s32 	%r45, 15, %r4;
	sub.s32 	%r21, 19, %r4;
	setp.lt.u32 	%p2, %r20, 128;
	selp.b32 	%r6, 18, %r21, %p2;
	setp.ge.s32 	%p3, %r45, %r6;
	mov.b64 	%rd70, 0;
	@%p3 bra 	$L__BB2_4;
	add.s32 	%r23, %r6, %r4;
	neg.s32 	%r43, %r23;
	or.b64  	%rd3, %rd2, -9223372036854775808;
	mov.b64 	%rd70, 0;
	mov.b32 	%r42, 0;
	mov.u64 	%rd25, __cudart_i2opi_d;
	mov.u32 	%r44, %r45;
$L__BB2_3:
	.pragma "nounroll";
	mul.wide.s32 	%rd22, %r42, 8;
	add.s64 	%rd23, %rd1, %rd22;
	mul.wide.s32 	%rd24, %r44, 8;
	add.s64 	%rd26, %rd25, %rd24;
	ld.global.nc.u64 	%rd27, [%rd26];
	{
	.reg .u32 %r0, %r1, %r2, %r3, %alo, %ahi, %blo, %bhi, %clo, %chi;
	mov.b64 	{%alo,%ahi}, %rd27;
	mov.b64 	{%blo,%bhi}, %rd3;
	mov.b64 	{%clo,%chi}, %rd70;
	mad.lo.cc.u32 	%r0, %alo, %blo, %clo;
	madc.hi.cc.u32 	%r1, %alo, %blo, %chi;
	madc.hi.u32 	%r2, %alo, %bhi, 0;
	mad.lo.cc.u32 	%r1, %alo, %bhi, %r1;
	madc.hi.cc.u32 	%r2, %ahi, %blo, %r2;
	madc.hi.u32 	%r3, %ahi, %bhi, 0;
	mad.lo.cc.u32 	%r1, %ahi, %blo, %r1;
	madc.lo.cc.u32 	%r2, %ahi, %bhi, %r2;
	addc.u32 	%r3, %r3, 0;
	mov.b64 	%rd28, {%r0,%r1};
	mov.b64 	%rd70, {%r2,%r3};
	}
	st.local.u64 	[%rd23], %rd28;
	add.s32 	%r44, %r44, 1;
	add.s32 	%r43, %r43, 1;
	add.s32 	%r42, %r42, 1;
	setp.ne.s32 	%p4, %r43, -15;
	mov.u32 	%r45, %r6;
	@%p4 bra 	$L__BB2_3;
$L__BB2_4:
	cvt.s64.s32 	%rd29, %r45;
	cvt.u64.u32 	%rd30, %r4;
	add.s64 	%rd31, %rd30, %rd29;
	shl.b64 	%rd32, %rd31, 3;
	add.s64 	%rd33, %rd1, %rd32;
	st.local.u64 	[%rd33+-120], %rd70;
	and.b32  	%r15, %r2, 63;
	ld.local.u64 	%rd72, [%rd1+16];
	ld.local.u64 	%rd71, [%rd1+24];
	setp.eq.s32 	%p5, %r15, 0;
	@%p5 bra 	$L__BB2_6;
	shl.b64 	%rd34, %rd71, %r15;
	shr.u64 	%rd35, %rd72, 1;
	xor.b32  	%r24, %r15, 63;
	shr.u64 	%rd36, %rd35, %r24;
	or.b64  	%rd71, %rd34, %rd36;
	ld.local.u64 	%rd37, [%rd1+8];
	shl.b64 	%rd38, %rd72, %r15;
	shr.u64 	%rd39, %rd37, 1;
	shr.u64 	%rd40, %rd39, %r24;
	or.b64  	%rd72, %rd38, %rd40;
$L__BB2_6:
	and.b32  	%r25, %r1, -2147483648;
	shr.u64 	%rd41, %rd71, 62;
	cvt.u32.u64 	%r26, %rd41;
	mov.b64 	{%r27, %r28}, %rd71;
	mov.b64 	{%r29, %r30}, %rd72;
	shf.l.wrap.b32 	%r31, %r30, %r27, 2;
	shf.l.wrap.b32 	%r32, %r27, %r28, 2;
	mov.b64 	%rd42, {%r31, %r32};
	shl.b64 	%rd43, %rd72, 2;
	shr.u64 	%rd44, %rd42, 63;
	cvt.u32.u64 	%r33, %rd44;
	add.s32 	%r34, %r33, %r26;
	setp.eq.s32 	%p6, %r25, 0;
	neg.s32 	%r35, %r34;
	selp.b32 	%r46, %r34, %r35, %p6;
	setp.gt.s64 	%p7, %rd42, -1;
	mov.b64 	%rd45, 0;
	{
	.reg .u32 %r0, %r1, %r2, %r3, %a0, %a1, %a2, %a3, %b0, %b1, %b2, %b3;
	mov.b64 	{%a0,%a1}, %rd45;
	mov.b64 	{%a2,%a3}, %rd45;
	mov.b64 	{%b0,%b1}, %rd43;
	mov.b64 	{%b2,%b3}, %rd42;
	sub.cc.u32 	%r0, %a0, %b0;
	subc.cc.u32 	%r1, %a1, %b1;
	subc.cc.u32 	%r2, %a2, %b2;
	subc.u32 	%r3, %a3, %b3;
	mov.b64 	%rd46, {%r0,%r1};
	mov.b64 	%rd47, {%r2,%r3};
	}
	xor.b32  	%r36, %r25, -2147483648;
	selp.b64 	%rd73, %rd42, %rd47, %p7;
	selp.b64 	%rd14, %rd43, %rd46, %p7;
	selp.b32 	%r17, %r25, %r36, %p7;
	clz.b64 	%r37, %rd73;
	cvt.u64.u32 	%rd15, %r37;
	setp.eq.s32 	%p8, %r37, 0;
	@%p8 bra 	$L__BB2_8;
	cvt.u32.u64 	%r38, %rd15;
	and.b32  	%r39, %r38, 63;
	shl.b64 	%rd48, %rd73, %r39;
	shr.u64 	%rd49, %rd14, 1;
	not.b32 	%r40, %r38;
	and.b32  	%r41, %r40, 63;
	shr.u64 	%rd50, %rd49, %r41;
	or.b64  	%rd73, %rd48, %rd50;
$L__BB2_8:
	mov.b64 	%rd51, -3958705157555305931;
	{
	.reg .u32 %r0, %r1, %r2, %r3, %alo, %ahi, %blo, %bhi;
	mov.b64 	{%alo,%ahi}, %rd73;
	mov.b64 	{%blo,%bhi}, %rd51;
	mul.lo.u32 	%r0, %alo, %blo;
	mul.hi.u32 	%r1, %alo, %blo;
	mad.lo.cc.u32 	%r1, %alo, %bhi, %r1;
	madc.hi.u32 	%r2, %alo, %bhi, 0;
	mad.lo.cc.u32 	%r1, %ahi, %blo, %r1;
	madc.hi.cc.u32 	%r2, %ahi, %blo, %r2;
	madc.hi.u32 	%r3, %ahi, %bhi, 0;
	mad.lo.cc.u32 	%r2, %ahi, %bhi, %r2;
	addc.u32 	%r3, %r3, 0;
	mov.b64 	%rd52, {%r0,%r1};
	mov.b64 	%rd53, {%r2,%r3};
	}
	setp.gt.s64 	%p9, %rd53, 0;
	{
	.reg .u32 %r0, %r1, %r2, %r3, %a0, %a1, %a2, %a3, %b0, %b1, %b2, %b3;
	mov.b64 	{%a0,%a1}, %rd52;
	mov.b64 	{%a2,%a3}, %rd53;
	mov.b64 	{%b0,%b1}, %rd52;
	mov.b64 	{%b2,%b3}, %rd53;
	add.cc.u32 	%r0, %a0, %b0;
	addc.cc.u32 	%r1, %a1, %b1;
	addc.cc.u32 	%r2, %a2, %b2;
	addc.u32 	%r3, %a3, %b3;
	mov.b64 	%rd54, {%r0,%r1};
	mov.b64 	%rd55, {%r2,%r3};
	}
	selp.b64 	%rd56, %rd55, %rd53, %p9;
	selp.s64 	%rd57, -1, 0, %p9;
	sub.s64 	%rd58, %rd57, %rd15;
	cvt.u64.u32 	%rd59, %r17;
	shl.b64 	%rd60, %rd59, 32;
	add.s64 	%rd61, %rd56, 1;
	shr.u64 	%rd62, %rd61, 10;
	add.s64 	%rd63, %rd62, 1;
	shr.u64 	%rd64, %rd63, 1;
	shl.b64 	%rd65, %rd58, 52;
	add.s64 	%rd66, %rd65, %rd64;
	add.s64 	%rd67, %rd66, 4602678819172646912;
	or.b64  	%rd68, %rd67, %rd60;
	mov.b64 	%fd4, %rd68;
$L__BB2_9:
	st.param.f64 	[func_retval0], %fd4;
	st.param.b32 	[func_retval0+8], %r46;
	ret;

}


// ===== COMPILED SASS (sm_100) =====

	.target	sm_100

	.elftype	@"ET_EXEC"


//--------------------- .note.nv.tkinfo           --------------------------
	.section	.note.nv.tkinfo,"",@"SHT_NOTE"
	.sectionflags	@"SHF_NOTE_NV_TKINFO"
	.tkinfo
        /*0018*/ 	.word	0x00000002
        /*0030*/ 	.string	""
        /*0030*/ 	.string	"ptxas"
        /*0030*/ 	.string	"Cuda compilation tools, release 13.0, V13.0.88"
        /*0030*/ 	.string	"Build cuda_13.0.r13.0/compiler.36424714_0"
        /*0030*/ 	.string	"-arch sm_100 -m 64 "



//--------------------- .note.nv.cuinfo           --------------------------
	.section	.note.nv.cuinfo,"",@"SHT_NOTE"
	.sectionflags	@"SHF_NOTE_NV_CUINFO"
        /*0018*/ 	.short	0x0002
        /*001a*/ 	.short	0x0064
        /*001c*/ 	.short	0x0082
	.zero		2


//--------------------- .nv.info                  --------------------------
	.section	.nv.info,"",@"SHT_CUDA_INFO"
	.align	4


	//----- nvinfo : EIATTR_REGCOUNT
	.align		4
        /*0000*/ 	.byte	0x04, 0x2f
        /*0002*/ 	.short	(.L_5 - .L_4)
	.align		4
.L_4:
        /*0004*/ 	.word	index@(msw_batch_f32)
        /*0008*/ 	.word	0x00000020


	//----- nvinfo : EIATTR_FRAME_SIZE
	.align		4
.L_5:
        /*000c*/ 	.byte	0x04, 0x11
        /*000e*/ 	.short	(.L_7 - .L_6)
	.align		4
.L_6:
        /*0010*/ 	.word	index@($msw_batch_f32$__internal_trig_reduction_slowpathd)
        /*0014*/ 	.word	0x00000028


	//----- nvinfo : EIATTR_FRAME_SIZE
	.align		4
.L_7:
        /*0018*/ 	.byte	0x04, 0x11
        /*001a*/ 	.short	(.L_9 - .L_8)
	.align		4
.L_8:
        /*001c*/ 	.word	index@($__internal_1_$__cuda_sm20_div_rn_f64_full)
        /*0020*/ 	.word	0x00000028


	//----- nvinfo : EIATTR_FRAME_SIZE
	.align		4
.L_9:
        /*0024*/ 	.byte	0x04, 0x11
        /*0026*/ 	.short	(.L_11 - .L_10)
	.align		4
.L_10:
        /*0028*/ 	.word	index@(msw_batch_f32)
        /*002c*/ 	.word	0x00000028


	//----- nvinfo : EIATTR_REGCOUNT
	.align		4
.L_11:
        /*0030*/ 	.byte	0x04, 0x2f
        /*0032*/ 	.short	(.L_13 - .L_12)
	.align		4
.L_12:
        /*0034*/ 	.word	index@(msw_many_series_one_param_time_major_f32)
        /*0038*/ 	.word	0x00000020


	//----- nvinfo : EIATTR_FRAME_SIZE
	.align		4
.L_13:
        /*003c*/ 	.byte	0x04, 0x11
        /*003e*/ 	.short	(.L_15 - .L_14)
	.align		4
.L_14:
        /*0040*/ 	.word	index@($__internal_0_$__cuda_sm3x_div_rn_noftz_f32_slowpath)
        /*0044*/ 	.word	0x00000000


	//----- nvinfo : EIATTR_FRAME_SIZE
	.align		4
.L_15:
        /*0048*/ 	.byte	0x04, 0x11
        /*004a*/ 	.short	(.L_17 - .L_16)
	.align		4
.L_16:
        /*004c*/ 	.word	index@(msw_many_series_one_param_time_major_f32)
        /*0050*/ 	.word	0x00000000


	//----- nvinfo : EIATTR_MIN_STACK_SIZE
	.align		4
.L_17:
        /*0054*/ 	.byte	0x04, 0x12
        /*0056*/ 	.short	(.L_19 - .L_18)
	.align		4
.L_18:
        /*0058*/ 	.word	index@(msw_many_series_one_param_time_major_f32)
        /*005c*/ 	.word	0x00000000


	//----- nvinfo : EIATTR_MIN_STACK_SIZE
	.align		4
.L_19:
        /*0060*/ 	.byte	0x04, 0x12
        /*0062*/ 	.short	(.L_21 - .L_20)
	.align		4
.L_20:
        /*0064*/ 	.word	index@(msw_batch_f32)
        /*0068*/ 	.word	0x00000028
.L_21:


//--------------------- .nv.compat                --------------------------
	.section	.nv.compat,"",@"SHT_CUDA_COMPAT_INFO"
	.align	4
        /*0000*/ 	.byte	0x02, 0x09, 0x00, 0x00, 0x02, 0x02, 0x01, 0x00, 0x02, 0x05, 0x05, 0x00, 0x03, 0x07, 0x01, 0x01
        /*0010*/ 	.byte	0x02, 0x03, 0x00, 0x00, 0x02, 0x06, 0x01, 0x00, 0x04, 0x0b, 0x08, 0x00, 0x01, 0x00, 0x00, 0x00
        /*0020*/ 	.byte	0x00, 0x00, 0x00, 0x00


//--------------------- .nv.info.msw_many_series_one_param_time_major_f32 --------------------------
	.section	.nv.info.msw_many_series_one_param_time_major_f32,"",@"SHT_CUDA_INFO"
	.sectionflags	@""
	.align	4


	//----- nvinfo : EIATTR_CUDA_API_VERSION
	.align		4
        /*0000*/ 	.byte	0x04, 0x37
        /*0002*/ 	.short	(.L_23 - .L_22)
.L_22:
        /*0004*/ 	.word	0x00000082


	//----- nvinfo : EIATTR_KPARAM_INFO
	.align		4
.L_23:
        /*0008*/ 	.byte	0x04, 0x17
        /*000a*/ 	.short	(.L_25 - .L_24)
.L_24:
        /*000c*/ 	.word	0x00000000
        /*0010*/ 	.short	0x0005
        /*0012*/ 	.short	0x0020
        /*0014*/ 	.byte	0x00, 0xf5, 0x21, 0x00


	//----- nvinfo : EIATTR_KPARAM_INFO
	.align		4
.L_25:
        /*0018*/ 	.byte	0x04, 0x17
        /*001a*/ 	.short	(.L_27 - .L_26)
.L_26:
        /*001c*/ 	.word	0x00000000
        /*0020*/ 	.short	0x0004
        /*0022*/ 	.short	0x0018
        /*0024*/ 	.byte	0x00, 0xf5, 0x21, 0x00


	//----- nvinfo : EIATTR_KPARAM_INFO
	.align		4
.L_27:
        /*0028*/ 	.byte	0x04, 0x17
        /*002a*/ 	.short	(.L_29 - .L_28)
.L_28:
        /*002c*/ 	.word	0x00000000
        /*0030*/ 	.short	0x0003
        /*0032*/ 	.short	0x0010
        /*0034*/ 	.byte	0x00, 0xf0, 0x11, 0x00


	//----- nvinfo : EIATTR_KPARAM_INFO
	.align		4
.L_29:
        /*0038*/ 	.byte	0x04, 0x17
        /*003a*/ 	.short	(.L_31 - .L_30)
.L_30:
        /*003c*/ 	.word	0x00000000
        /*0040*/ 	.short	0x0002
        /*0042*/ 	.short	0x000c
        /*0044*/ 	.byte	0x00, 0xf0, 0x11, 0x00


	//----- nvinfo : EIATTR_KPARAM_INFO
	.align		4
.L_31:
        /*0048*/ 	.byte	0x04, 0x17
        /*004a*/ 	.short	(.L_33 - .L_32)
.L_32:
        /*004c*/ 	.word	0x00000000
        /*0050*/ 	.short	0x0001
        /*0052*/ 	.short	0x0008
        /*0054*/ 	.byte	0x00, 0xf0, 0x11, 0x00


	//----- nvinfo : EIATTR_KPARAM_INFO
	.align		4
.L_33:
        /*0058*/ 	.byte	0x04, 0x17
        /*005a*/ 	.short	(.L_35 - .L_34)
.L_34:
        /*005c*/ 	.word	0x00000000
        /*0060*/ 	.short	0x0000
        /*0062*/ 	.short	0x0000
        /*0064*/ 	.byte	0x00, 0xf5, 0x21, 0x00


	//----- nvinfo : EIATTR_SPARSE_MMA_MASK
	.align		4
.L_35:
        /*0068*/ 	.byte	0x03, 0x50
        /*006a*/ 	.short	0x0000


	//----- nvinfo : EIATTR_MAXREG_COUNT
	.align		4
        /*006c*/ 	.byte	0x03, 0x1b
        /*006e*/ 	.short	0x00ff


	//----- nvinfo : EIATTR_NUM_BARRIERS
	.align		4
        /*0070*/ 	.byte	0x02, 0x4c
        /*0072*/ 	.byte	0x01
	.zero		1


	//----- nvinfo : EIATTR_MERCURY_ISA_VERSION
	.align		4
        /*0074*/ 	.byte	0x03, 0x5f
        /*0076*/ 	.short	0x0101


	//----- nvinfo : EIATTR_UNUSED_LOAD_BYTE_OFFSET
	.align		4
        /*0078*/ 	.byte	0x04, 0x44
        /*007a*/ 	.short	(.L_37 - .L_36)


	//   ....[0]....
.L_36:
        /*007c*/ 	.word	0x00001100
        /*0080*/ 	.word	0x00000fff


	//   ....[1]....
        /*0084*/ 	.word	0x00001c40
        /*0088*/ 	.word	0x00000fff


	//----- nvinfo : EIATTR_VRC_CTA_INIT_COUNT
	.align		4
.L_37:
        /*008c*/ 	.byte	0x02, 0x4a
	.zero		1
	.zero		1


	//----- nvinfo : EIATTR_EXIT_INSTR_OFFSETS
	.align		4
        /*0090*/ 	.byte	0x04, 0x1c
        /*0092*/ 	.short	(.L_39 - .L_38)


	//   ....[0]....
.L_38:
        /*0094*/ 	.word	0x00000040


	//   ....[1]....
        /*0098*/ 	.word	0x00000080


	//   ....[2]....
        /*009c*/ 	.word	0x000009d0


	//   ....[3]....
        /*00a0*/ 	.word	0x00001ef0


	//----- nvinfo : EIATTR_CRS_STACK_SIZE
	.align		4
.L_39:
        /*00a4*/ 	.byte	0x04, 0x1e
        /*00a6*/ 	.short	(.L_41 - .L_40)
.L_40:
        /*00a8*/ 	.word	0x00000000


	//----- nvinfo : EIATTR_CBANK_PARAM_SIZE
	.align		4
.L_41:
        /*00ac*/ 	.byte	0x03, 0x19
        /*00ae*/ 	.short	0x0028


	//----- nvinfo : EIATTR_PARAM_CBANK
	.align		4
        /*00b0*/ 	.byte	0x04, 0x0a
        /*00b2*/ 	.short	(.L_43 - .L_42)
	.align		4
.L_42:
        /*00b4*/ 	.word	index@(.nv.constant0.msw_many_series_one_param_time_major_f32)
        /*00b8*/ 	.short	0x0380
        /*00ba*/ 	.short	0x0028


	//----- nvinfo : EIATTR_SW_WAR
	.align		4
.L_43:
        /*00bc*/ 	.byte	0x04, 0x36
        /*00be*/ 	.short	(.L_45 - .L_44)
.L_44:
        /*00c0*/ 	.word	0x00000008
.L_45:


//--------------------- .nv.info.msw_batch_f32    --------------------------
	.section	.nv.info.msw_batch_f32,"",@"SHT_CUDA_INFO"
	.sectionflags	@""
	.align	4


	//----- nvinfo : EIATTR_CUDA_API_VERSION
	.align		4
        /*0000*/ 	.byte	0x04, 0x37
        /*0002*/ 	.short	(.L_47 - .L_46)
.L_46:
        /*0004*/ 	.word	0x00000082


	//----- nvinfo : EIATTR_KPARAM_INFO
	.align		4
.L_47:
        /*0008*/ 	.byte	0x04, 0x17
        /*000a*/ 	.short	(.L_49 - .L_48)
.L_48:
        /*000c*/ 	.word	0x00000000
        /*0010*/ 	.short	0x0005
        /*0012*/ 	.short	0x0020
        /*0014*/ 	.byte	0x00, 0xf5, 0x21, 0x00


	//----- nvinfo : EIATTR_KPARAM_INFO
	.align		4
.L_49:
        /*0018*/ 	.byte	0x04, 0x17
        /*001a*/ 	.short	(.L_51 - .L_50)
.L_50:
        /*001c*/ 	.word	0x00000000
        /*0020*/ 	.short	0x0004
        /*0022*/ 	.short	0x0018
        /*0024*/ 	.byte	0x00, 0xf0, 0x11, 0x00


	//----- nvinfo : EIATTR_KPARAM_INFO
	.align		4
.L_51:
        /*0028*/ 	.byte	0x04, 0x17
        /*002a*/ 	.short	(.L_53 - .L_52)
.L_52:
        /*002c*/ 	.word	0x00000000
        /*0030*/ 	.short	0x0003
        /*0032*/ 	.short	0x0014
        /*0034*/ 	.byte	0x00, 0xf0, 0x11, 0x00


	//----- nvinfo : EIATTR_KPARAM_INFO
	.align		4
.L_53:
        /*0038*/ 	.byte	0x04, 0x17
        /*003a*/ 	.short	(.L_55 - .L_54)
.L_54:
        /*003c*/ 	.word	0x00000000
        /*0040*/ 	.short	0x0002
        /*0042*/ 	.short	0x0010
        /*0044*/ 	.byte	0x00, 0xf0, 0x11, 0x00


	//----- nvinfo : EIATTR_KPARAM_INFO
	.align		4
.L_55:
        /*0048*/ 	.byte	0x04, 0x17
        /*004a*/ 	.short	(.L_57 - .L_56)
.L_56:
        /*004c*/ 	.word	0x00000000
        /*0050*/ 	.short	0x0001
        /*0052*/ 	.short	0x0008
        /*0054*/ 	.byte	0x00, 0xf5, 0x21, 0x00


	//----- nvinfo : EIATTR_KPARAM_INFO
	.align		4
.L_57:
        /*0058*/ 	.byte	0x04, 0x17
        /*005a*/ 	.short	(.L_59 - .L_58)
.L_58:
        /*005c*/ 	.word	0x00000000
        /*0060*/ 	.short	0x0000
        /*0062*/ 	.short	0x0000
        /*0064*/ 	.byte	0x00, 0xf5, 0x21, 0x00


	//----- nvinfo : EIATTR_SPARSE_MMA_MASK
	.align		4
.L_59:
        /*0068*/ 	.byte	0x03, 0x50
        /*006a*/ 	.short	0x0000


	//----- nvinfo : EIATTR_MAXREG_COUNT
	.align		4
        /*006c*/ 	.byte	0x03, 0x1b
        /*006e*/ 	.short	0x00ff


	//----- nvinfo : EIATTR_NUM_BARRIERS
	.align		4
        /*0070*/ 	.byte	0x02, 0x4c
        /*0072*/ 	.byte	0x01
	.zero		1


	//----- nvinfo : EIATTR_MERCURY_ISA_VERSION
	.align		4
        /*0074*/ 	.byte	0x03, 0x5f
        /*0076*/ 	.short	0x0101


	//----- nvinfo : EIATTR_VRC_CTA_INIT_COUNT
	.align		4
        /*0078*/ 	.byte	0x02, 0x4a
	.zero		1
	.zero		1


	//----- nvinfo : EIATTR_EXIT_INSTR_OFFSETS
	.align		4
        /*007c*/ 	.byte	0x04, 0x1c
        /*007e*/ 	.short	(.L_61 - .L_60)


	//   ....[0]....
.L_60:
        /*0080*/ 	.word	0x00000060


	//   ....[1]....
        /*0084*/ 	.word	0x00000100


	//   ....[2]....
        /*0088*/ 	.word	0x00001120


	//   ....[3]....
        /*008c*/ 	.word	0x00001a20


	//----- nvinfo : EIATTR_CRS_STACK_SIZE
	.align		4
.L_61:
        /*0090*/ 	.byte	0x04, 0x1e
        /*0092*/ 	.short	(.L_63 - .L_62)
.L_62:
        /*0094*/ 	.word	0x00000000


	//----- nvinfo : EIATTR_CBANK_PARAM_SIZE
	.align		4
.L_63:
        /*0098*/ 	.byte	0x03, 0x19
        /*009a*/ 	.short	0x0028


	//----- nvinfo : EIATTR_PARAM_CBANK
	.align		4
        /*009c*/ 	.byte	0x04, 0x0a
        /*009e*/ 	.short	(.L_65 - .L_64)
	.align		4
.L_64:
        /*00a0*/ 	.word	index@(.nv.constant0.msw_batch_f32)
        /*00a4*/ 	.short	0x0380
        /*00a6*/ 	.short	0x0028


	//----- nvinfo : EIATTR_SW_WAR
	.align		4
.L_65:
        /*00a8*/ 	.byte	0x04, 0x36
        /*00aa*/ 	.short	(.L_67 - .L_66)
.L_66:
        /*00ac*/ 	.word	0x00000008
.L_67:


//--------------------- .nv.callgraph             --------------------------
	.section	.nv.callgraph,"",@"SHT_CUDA_CALLGRAPH"
	.align	4
	.sectionentsize	8
	.align		4
        /*0000*/ 	.word	0x00000000
	.align		4
        /*0004*/ 	.word	0xffffffff
	.align		4
        /*0008*/ 	.word	0x00000000
	.align		4
        /*000c*/ 	.word	0xfffffffe
	.align		4
        /*0010*/ 	.word	0x00000000
	.align		4
        /*0014*/ 	.word	0xfffffffd
	.align		4
        /*0018*/ 	.word	0x00000000
	.align		4
        /*001c*/ 	.word	0xfffffffc


//--------------------- .nv.constant3             --------------------------
	.section	.nv.constant3,"a",@progbits
	.align	4
.nv.constant3:
	.type		MSW_TWO_PI_F,@object
	.size		MSW_TWO_PI_F,(MSW_SQRT_HALF_F - MSW_TWO_PI_F)
MSW_TWO_PI_F:
        /*0000*/ 	.byte	0xdb, 0x0f, 0xc9, 0x40
	.type		MSW_SQRT_HALF_F,@object
	.size		MSW_SQRT_HALF_F,(.L_1 - MSW_SQRT_HALF_F)
MSW_SQRT_HALF_F:
        /*0004*/ 	.byte	0xf3, 0x04, 0x35, 0x3f
.L_1:


//--------------------- .nv.constant4             --------------------------
	.section	.nv.constant4,"a",@progbits
	.align	8
	.align		8
.nv.constant4:
        /*0000*/ 	.dword	__cudart_i2opi_d
	.align		8
        /*0008*/ 	.dword	__cudart_sin_cos_coeffs


//--------------------- .text.msw_many_series_one_param_time_major_f32 --------------------------
	.section	.text.msw_many_series_one_param_time_major_f32,"ax",@progbits
	.align	128
        .global         msw_many_series_one_param_time_major_f32
        .type           msw_many_series_one_param_time_major_f32,@function
        .size           msw_many_series_one_param_time_major_f32,(.L_x_84 - msw_many_series_one_param_time_major_f32)
        .other          msw_many_series_one_param_time_major_f32,@"STO_CUDA_ENTRY STV_DEFAULT"
msw_many_series_one_param_time_major_f32:
.text.msw_many_series_one_param_time_major_f32:
[----:B------:R-:W-:Y:S01]  /*0000*/  LDC R1, c[0x0][0x37c] ;  /* 0x0000df00ff017b82 */ /* 0x000fe20000000800 */
[----:B------:R-:W0:Y:S02]  /*0010*/  LDCU UR7, c[0x0][0x388] ;  /* 0x00007100ff0777ac */ /* 0x000e240008000800 */
[----:B0-----:R-:W-:-:S06]  /*0020*/  UISETP.GE.AND UP0, UPT, UR7, 0x1, UPT ;  /* 0x000000010700788c */ /* 0x001fcc000bf06270 */
[----:B------:R-:W-:-:S13]  /*0030*/  PLOP3.LUT P0, PT, PT, PT, UP0, 0x80, 0x8 ;  /* 0x000000000008781c */ /* 0x000fda0003f0f008 */
[----:B------:R-:W-:Y:S05]  /*0040*/  @!P0 EXIT ;  /* 0x000000000000894d */ /* 0x000fea0003800000 */
[----:B------:R-:W0:Y:S01]  /*0050*/  S2R R17, SR_CTAID.Y ;  /* 0x0000000000117919 */ /* 0x000e220000002600 */
[----:B------:R-:W0:Y:S02]  /*0060*/  LDC R0, c[0x0][0x38c] ;  /* 0x0000e300ff007b82 */ /* 0x000e240000000800 */
[----:B0-----:R-:W-:-:S13]  /*0070*/  ISETP.GE.AND P0, PT, R17, R0, PT ;  /* 0x000000001100720c */ /* 0x001fda0003f06270 */
[----:B------:R-:W-:Y:S05]  /*0080*/  @P0 EXIT ;  /* 0x000000000000094d */ /* 0x000fea0003800000 */
[----:B------:R-:W0:Y:S01]  /*0090*/  LDC.64 R2, c[0x0][0x398] ;  /* 0x0000e600ff027b82 */ /* 0x000e220000000a00 */
[----:B------:R-:W1:Y:S01]  /*00a0*/  LDCU.64 UR10, c[0x0][0x358] ;  /* 0x00006b00ff0a77ac */ /* 0x000e620008000a00 */
[----:B------:R-:W2:Y:S01]  /*00b0*/  S2R R16, SR_TID.X ;  /* 0x0000000000107919 */ /* 0x000ea20000002100 */
[----:B------:R-:W3:Y:S01]  /*00c0*/  LDCU UR6, c[0x0][0x390] ;  /* 0x00007200ff0677ac */ /* 0x000ee20008000800 */
[----:B0-----:R-:W-:-:S06]  /*00d0*/  IMAD.WIDE.U32 R2, R17, 0x4, R2 ;  /* 0x0000000411027825 */ /* 0x001fcc00078e0002 */
[----:B-1----:R-:W4:Y:S01]  /*00e0*/  LDG.E.CONSTANT R2, desc[UR10][R2.64] ;  /* 0x0000000a02027981 */ /* 0x002f22000c1e9900 */
[----:B------:R-:W2:Y:S01]  /*00f0*/  LDCU UR13, c[0x0][0x360] ;  /* 0x00006c00ff0d77ac */ /* 0x000ea20008000800 */
[----:B------:R-:W0:Y:S01]  /*0100*/  S2UR UR9, SR_CTAID.X ;  /* 0x00000000000979c3 */ /* 0x000e220000002500 */
[----:B------:R-:W-:Y:S01]  /*0110*/  BSSY.RECONVERGENT B0, `(.L_x_0) ;  /* 0x0000055000007945 */ /* 0x000fe20003800200 */
[----:B------:R-:W2:Y:S02]  /*0120*/  S2R R5, SR_CTAID.X ;  /* 0x0000000000057919 */ /* 0x000ea40000002500 */
[----:B--2---:R-:W-:Y:S01]  /*0130*/  IMAD R5, R5, UR13, R16 ;  /* 0x0000000d05057c24 */ /* 0x004fe2000f8e0210 */
[----:B----4-:R-:W-:-:S13]  /*0140*/  R2UR UR4, R2 ;  /* 0x00000000020472ca */ /* 0x010fda00000e0000 */
[----:B------:R-:W-:-:S04]  /*0150*/  UIADD3 UR5, UPT, UPT, UR4, -0x1, UR7 ;  /* 0xffffffff04057890 */ /* 0x000fc8000fffe007 */
[----:B---3--:R-:W-:-:S04]  /*0160*/  UISETP.LT.AND UP0, UPT, UR5, UR6, UPT ;  /* 0x000000060500728c */ /* 0x008fc8000bf01270 */
[----:B------:R-:W-:-:S06]  /*0170*/  USEL UR4, UR5, UR6, UP0 ;  /* 0x0000000605047287 */ /* 0x000fcc0008000000 */
[----:B------:R-:W-:-:S13]  /*0180*/  ISETP.GE.AND P0, PT, R5, UR4, PT ;  /* 0x0000000405007c0c */ /* 0x000fda000bf06270 */
[----:B0-----:R-:W-:Y:S05]  /*0190*/  @P0 BRA `(.L_x_1) ;  /* 0x0000000400300947 */ /* 0x001fea0003800000 */
[----:B------:R-:W0:Y:S01]  /*01a0*/  LDC R4, c[0x0][0x370] ;  /* 0x0000dc00ff047b82 */ /* 0x000e220000000800 */
[----:B------:R-:W-:Y:S01]  /*01b0*/  BSSY.RECONVERGENT B1, `(.L_x_2) ;  /* 0x000002e000017945 */ /* 0x000fe20003800200 */
[----:B0-----:R-:W-:-:S04]  /*01c0*/  IMAD R4, R4, UR13, RZ ;  /* 0x0000000d04047c24 */ /* 0x001fc8000f8e02ff */
[----:B------:R-:W0:Y:S01]  /*01d0*/  I2F.U32.RP R9, R4 ;  /* 0x0000000400097306 */ /* 0x000e220000209000 */
[C---:B------:R-:W-:Y:S01]  /*01e0*/  IADD3 R6, PT, PT, R4.reuse, R5, RZ ;  /* 0x0000000504067210 */ /* 0x040fe20007ffe0ff */
[----:B------:R-:W-:Y:S01]  /*01f0*/  IMAD.MOV R11, RZ, RZ, -R4 ;  /* 0x000000ffff0b7224 */ /* 0x000fe200078e0a04 */
[----:B------:R-:W-:Y:S02]  /*0200*/  ISETP.NE.U32.AND P2, PT, R4, RZ, PT ;  /* 0x000000ff0400720c */ /* 0x000fe40003f45070 */
[C---:B------:R-:W-:Y:S02]  /*0210*/  ISETP.GE.AND P0, PT, R6.reuse, UR4, PT ;  /* 0x0000000406007c0c */ /* 0x040fe4000bf06270 */
[----:B------:R-:W-:Y:S02]  /*0220*/  VIMNMX R7, PT, PT, R6, UR4, !PT ;  /* 0x0000000406077c48 */ /* 0x000fe4000ffe0100 */
[----:B------:R-:W-:-:S04]  /*0230*/  SEL R8, RZ, 0x1, P0 ;  /* 0x00000001ff087807 */ /* 0x000fc80000000000 */
[----:B------:R-:W-:Y:S01]  /*0240*/  IADD3 R7, PT, PT, R7, -R6, -R8 ;  /* 0x8000000607077210 */ /* 0x000fe20007ffe808 */
[----:B0-----:R-:W0:Y:S02]  /*0250*/  MUFU.RCP R9, R9 ;  /* 0x0000000900097308 */ /* 0x001e240000001000 */
[----:B0-----:R-:W-:-:S06]  /*0260*/  IADD3 R2, PT, PT, R9, 0xffffffe, RZ ;  /* 0x0ffffffe09027810 */ /* 0x001fcc0007ffe0ff */
[----:B------:R0:W1:Y:S02]  /*0270*/  F2I.FTZ.U32.TRUNC.NTZ R3, R2 ;  /* 0x0000000200037305 */ /* 0x000064000021f000 */
[----:B0-----:R-:W-:Y:S02]  /*0280*/  IMAD.MOV.U32 R2, RZ, RZ, RZ ;  /* 0x000000ffff027224 */ /* 0x001fe400078e00ff */
[----:B-1----:R-:W-:-:S04]  /*0290*/  IMAD R11, R11, R3, RZ ;  /* 0x000000030b0b7224 */ /* 0x002fc800078e02ff */
[----:B------:R-:W-:-:S06]  /*02a0*/  IMAD.HI.U32 R10, R3, R11, R2 ;  /* 0x0000000b030a7227 */ /* 0x000fcc00078e0002 */
[----:B------:R-:W-:-:S05]  /*02b0*/  IMAD.HI.U32 R9, R10, R7, RZ ;  /* 0x000000070a097227 */ /* 0x000fca00078e00ff */
[----:B------:R-:W-:-:S05]  /*02c0*/  IADD3 R2, PT, PT, -R9, RZ, RZ ;  /* 0x000000ff09027210 */ /* 0x000fca0007ffe1ff */
[----:B------:R-:W-:Y:S02]  /*02d0*/  IMAD R7, R4, R2, R7 ;  /* 0x0000000204077224 */ /* 0x000fe400078e0207 */
[----:B------:R-:W0:Y:S03]  /*02e0*/  LDC.64 R2, c[0x0][0x3a0] ;  /* 0x0000e800ff027b82 */ /* 0x000e260000000a00 */
[----:B------:R-:W-:-:S13]  /*02f0*/  ISETP.GE.U32.AND P0, PT, R7, R4, PT ;  /* 0x000000040700720c */ /* 0x000fda0003f06070 */
[----:B------:R-:W-:Y:S01]  /*0300*/  @P0 IMAD.IADD R7, R7, 0x1, -R4 ;  /* 0x0000000107070824 */ /* 0x000fe200078e0a04 */
[----:B------:R-:W-:-:S04]  /*0310*/  @P0 IADD3 R9, PT, PT, R9, 0x1, RZ ;  /* 0x0000000109090810 */ /* 0x000fc80007ffe0ff */
[----:B------:R-:W-:-:S13]  /*0320*/  ISETP.GE.U32.AND P1, PT, R7, R4, PT ;  /* 0x000000040700720c */ /* 0x000fda0003f26070 */
[----:B------:R-:W-:Y:S01]  /*0330*/  @P1 VIADD R9, R9, 0x1 ;  /* 0x0000000109091836 */ /* 0x000fe20000000000 */
[----:B------:R-:W-:-:S04]  /*0340*/  @!P2 LOP3.LUT R9, RZ, R4, RZ, 0x33, !PT ;  /* 0x00000004ff09a212 */ /* 0x000fc800078e33ff */
[----:B------:R-:W-:-:S04]  /*0350*/  IADD3 R7, PT, PT, R8, R9, RZ ;  /* 0x0000000908077210 */ /* 0x000fc80007ffe0ff */
[C---:B------:R-:W-:Y:S02]  /*0360*/  LOP3.LUT R6, R7.reuse, 0x3, RZ, 0xc0, !PT ;  /* 0x0000000307067812 */ /* 0x040fe400078ec0ff */
[----:B------:R-:W-:Y:S02]  /*0370*/  ISETP.GE.U32.AND P1, PT, R7, 0x3, PT ;  /* 0x000000030700780c */ /* 0x000fe40003f26070 */
[----:B------:R-:W-:Y:S01]  /*0380*/  ISETP.NE.AND P0, PT, R6, 0x3, PT ;  /* 0x000000030600780c */ /* 0x000fe20003f05270 */
[----:B------:R-:W-:-:S12]  /*0390*/  IMAD.SHL.U32 R6, R0, 0x2, RZ ;  /* 0x0000000200067824 */ /* 0x000fd800078e00ff */
[----:B0-----:R-:W-:Y:S05]  /*03a0*/  @!P0 BRA `(.L_x_3) ;  /* 0x0000000000388947 */ /* 0x001fea0003800000 */
[----:B------:R-:W0:Y:S01]  /*03b0*/  LDC.64 R8, c[0x0][0x3a0] ;  /* 0x0000e800ff087b82 */ /* 0x000e220000000a00 */
[----:B------:R-:W-:Y:S01]  /*03c0*/  IADD3 R7, PT, PT, R7, 0x1, RZ ;  /* 0x0000000107077810 */ /* 0x000fe20007ffe0ff */
[----:B------:R-:W-:Y:S01]  /*03d0*/  IMAD.MOV.U32 R14, RZ, RZ, RZ ;  /* 0x000000ffff0e7224 */ /* 0x000fe200078e00ff */
[----:B------:R-:W-:Y:S02]  /*03e0*/  MOV R15, 0x7fc00000 ;  /* 0x7fc00000000f7802 */ /* 0x000fe40000000f00 */
[----:B------:R-:W-:-:S07]  /*03f0*/  LOP3.LUT R7, R7, 0x3, RZ, 0xc0, !PT ;  /* 0x0000000307077812 */ /* 0x000fce00078ec0ff */
.L_x_4:
[-C--:B-1----:R-:W-:Y:S01]  /*0400*/  IMAD R11, R6, R5.reuse, R17 ;  /* 0x00000005060b7224 */ /* 0x082fe200078e0211 */
[----:B------:R-:W-:Y:S01]  /*0410*/  IADD3 R5, PT, PT, R4, R5, RZ ;  /* 0x0000000504057210 */ /* 0x000fe20007ffe0ff */
[----:B------:R-:W-:Y:S02]  /*0420*/  VIADD R14, R14, 0x1 ;  /* 0x000000010e0e7836 */ /* 0x000fe40000000000 */
[----:B0-----:R-:W-:-:S03]  /*0430*/  IMAD.WIDE R10, R11, 0x4, R8 ;  /* 0x000000040b0a7825 */ /* 0x001fc600078e0208 */
[----:B------:R-:W-:Y:S02]  /*0440*/  ISETP.NE.AND P0, PT, R14, R7, PT ;  /* 0x000000070e00720c */ /* 0x000fe40003f05270 */
[----:B------:R1:W-:Y:S01]  /*0450*/  STG.E desc[UR10][R10.64], R15 ;  /* 0x0000000f0a007986 */ /* 0x0003e2000c10190a */
[----:B------:R-:W-:-:S05]  /*0460*/  IMAD.WIDE R12, R0, 0x4, R10 ;  /* 0x00000004000c7825 */ /* 0x000fca00078e020a */
[----:B------:R1:W-:Y:S05]  /*0470*/  STG.E desc[UR10][R12.64], R15 ;  /* 0x0000000f0c007986 */ /* 0x0003ea000c10190a */
[----:B------:R-:W-:Y:S05]  /*0480*/  @P0 BRA `(.L_x_4) ;  /* 0xfffffffc00dc0947 */ /* 0x000fea000383ffff */
.L_x_3:
[----:B------:R-:W-:Y:S05]  /*0490*/  BSYNC.RECONVERGENT B1 ;  /* 0x0000000000017941 */ /* 0x000fea0003800200 */
.L_x_2:
[----:B------:R-:W-:Y:S05]  /*04a0*/  @!P1 BRA `(.L_x_1) ;  /* 0x00000000006c9947 */ /* 0x000fea0003800000 */
.L_x_5:
[----:B01----:R-:W-:Y:S01]  /*04b0*/  IMAD.IADD R11, R4, 0x1, R5 ;  /* 0x00000001040b7824 */ /* 0x003fe200078e0205 */
[----:B------:R-:W-:Y:S01]  /*04c0*/  MOV R27, 0x7fc00000 ;  /* 0x7fc00000001b7802 */ /* 0x000fe20000000f00 */
[----:B------:R-:W-:-:S03]  /*04d0*/  IMAD R9, R6, R5, R17 ;  /* 0x0000000506097224 */ /* 0x000fc600078e0211 */
[-C--:B------:R-:W-:Y:S01]  /*04e0*/  IADD3 R5, PT, PT, R4, R11.reuse, RZ ;  /* 0x0000000b04057210 */ /* 0x080fe20007ffe0ff */
[----:B------:R-:W-:Y:S02]  /*04f0*/  IMAD R11, R6, R11, R17 ;  /* 0x0000000b060b7224 */ /* 0x000fe400078e0211 */
[----:B------:R-:W-:-:S04]  /*0500*/  IMAD.WIDE R8, R9, 0x4, R2 ;  /* 0x0000000409087825 */ /* 0x000fc800078e0202 */
[----:B------:R-:W-:Y:S01]  /*0510*/  IMAD.IADD R7, R4, 0x1, R5 ;  /* 0x0000000104077824 */ /* 0x000fe200078e0205 */
[----:B------:R0:W-:Y:S01]  /*0520*/  STG.E desc[UR10][R8.64], R27 ;  /* 0x0000001b08007986 */ /* 0x0001e2000c10190a */
[----:B------:R-:W-:Y:S02]  /*0530*/  IMAD R13, R6, R5, R17 ;  /* 0x00000005060d7224 */ /* 0x000fe400078e0211 */
[----:B------:R-:W-:-:S04]  /*0540*/  IMAD.WIDE R10, R11, 0x4, R2 ;  /* 0x000000040b0a7825 */ /* 0x000fc800078e0202 */
[----:B------:R-:W-:Y:S02]  /*0550*/  IMAD R15, R6, R7, R17 ;  /* 0x00000007060f7224 */ /* 0x000fe400078e0211 */
[----:B------:R-:W-:-:S04]  /*0560*/  IMAD.WIDE R12, R13, 0x4, R2 ;  /* 0x000000040d0c7825 */ /* 0x000fc800078e0202 */
[----:B------:R-:W-:-:S04]  /*0570*/  IMAD.WIDE R18, R0, 0x4, R8 ;  /* 0x0000000400127825 */ /* 0x000fc800078e0208 */
[----:B------:R-:W-:Y:S01]  /*0580*/  IMAD.WIDE R14, R15, 0x4, R2 ;  /* 0x000000040f0e7825 */ /* 0x000fe200078e0202 */
[----:B------:R0:W-:Y:S03]  /*0590*/  STG.E desc[UR10][R18.64], R27 ;  /* 0x0000001b12007986 */ /* 0x0001e6000c10190a */
[C---:B------:R-:W-:Y:S01]  /*05a0*/  IMAD.WIDE R20, R0.reuse, 0x4, R10 ;  /* 0x0000000400147825 */ /* 0x040fe200078e020a */
[----:B------:R0:W-:Y:S03]  /*05b0*/  STG.E desc[UR10][R10.64], R27 ;  /* 0x0000001b0a007986 */ /* 0x0001e6000c10190a */
[C---:B------:R-:W-:Y:S01]  /*05c0*/  IMAD.WIDE R22, R0.reuse, 0x4, R12 ;  /* 0x0000000400167825 */ /* 0x040fe200078e020c */
[----:B------:R0:W-:Y:S03]  /*05d0*/  STG.E desc[UR10][R20.64], R27 ;  /* 0x0000001b14007986 */ /* 0x0001e6000c10190a */
[----:B------:R-:W-:Y:S01]  /*05e0*/  IMAD.WIDE R24, R0, 0x4, R14 ;  /* 0x0000000400187825 */ /* 0x000fe200078e020e */
[----:B------:R0:W-:Y:S03]  /*05f0*/  STG.E desc[UR10][R12.64], R27 ;  /* 0x0000001b0c007986 */ /* 0x0001e6000c10190a */
[----:B------:R-:W-:Y:S01]  /*0600*/  IMAD.IADD R5, R4, 0x1, R7 ;  /* 0x0000000104057824 */ /* 0x000fe200078e0207 */
[----:B------:R0:W-:Y:S04]  /*0610*/  STG.E desc[UR10][R22.64], R27 ;  /* 0x0000001b16007986 */ /* 0x0001e8000c10190a */
[----:B------:R0:W-:Y:S01]  /*0620*/  STG.E desc[UR10][R14.64], R27 ;  /* 0x0000001b0e007986 */ /* 0x0001e2000c10190a */
[----:B------:R-:W-:-:S03]  /*0630*/  ISETP.GE.AND P0, PT, R5, UR4, PT ;  /* 0x0000000405007c0c */ /* 0x000fc6000bf06270 */
[----:B------:R0:W-:Y:S10]  /*0640*/  STG.E desc[UR10][R24.64], R27 ;  /* 0x0000001b18007986 */ /* 0x0001f4000c10190a */
[----:B------:R-:W-:Y:S05]  /*0650*/  @!P0 BRA `(.L_x_5) ;  /* 0xfffffffc00948947 */ /* 0x000fea000383ffff */
.L_x_1:
[----:B------:R-:W-:Y:S05]  /*0660*/  BSYNC.RECONVERGENT B0 ;  /* 0x0000000000007941 */ /* 0x000fea0003800200 */
.L_x_0:
[----:B------:R-:W2:Y:S01]  /*0670*/  LDCU UR8, c[0x3][URZ] ;  /* 0x00c00000ff0877ac */ /* 0x000ea20008000800 */
[----:B01----:R-:W-:Y:S01]  /*0680*/  I2FP.F32.U32 R15, UR7 ;  /* 0x00000007000f7c45 */ /* 0x003fe20008201000 */
[----:B------:R-:W0:Y:S01]  /*0690*/  S2UR UR6, SR_CgaCtaId ;  /* 0x00000000000679c3 */ /* 0x000e220000008800 */
[----:B------:R-:W-:Y:S02]  /*06a0*/  UMOV UR4, 0x400 ;  /* 0x0000040000047882 */ /* 0x000fe40000000000 */
[----:B------:R-:W1:Y:S01]  /*06b0*/  MUFU.RCP R0, R15 ;  /* 0x0000000f00007308 */ /* 0x000e620000001000 */
[----:B--2---:R-:W-:-:S07]  /*06c0*/  MOV R4, UR8 ;  /* 0x0000000800047c02 */ /* 0x004fce0008000f00 */
[----:B------:R-:W2:Y:S01]  /*06d0*/  FCHK P0, R4, R15 ;  /* 0x0000000f04007302 */ /* 0x000ea20000000000 */
[----:B-1----:R-:W-:Y:S01]  /*06e0*/  FFMA R3, -R15, R0, 1 ;  /* 0x3f8000000f037423 */ /* 0x002fe20000000100 */
[----:B0-----:R-:W-:-:S03]  /*06f0*/  ULEA UR4, UR6, UR4, 0x18 ;  /* 0x0000000406047291 */ /* 0x001fc6000f8ec0ff */
[----:B------:R-:W-:Y:S01]  /*0700*/  FFMA R0, R0, R3, R0 ;  /* 0x0000000300007223 */ /* 0x000fe20000000000 */
[----:B------:R-:W-:-:S03]  /*0710*/  ULEA UR6, UR7, UR4, 0x2 ;  /* 0x0000000407067291 */ /* 0x000fc6000f8e10ff */
[----:B------:R-:W-:-:S04]  /*0720*/  FFMA R2, R0, UR8, RZ ;  /* 0x0000000800027c23 */ /* 0x000fc800080000ff */
[----:B------:R-:W-:-:S04]  /*0730*/  FFMA R3, -R15, R2, UR8 ;  /* 0x000000080f037e23 */ /* 0x000fc80008000102 */
[----:B------:R-:W-:Y:S01]  /*0740*/  FFMA R0, R0, R3, R2 ;  /* 0x0000000300007223 */ /* 0x000fe20000000002 */
[----:B--2---:R-:W-:Y:S06]  /*0750*/  @!P0 BRA `(.L_x_6) ;  /* 0x0000000000148947 */ /* 0x004fec0003800000 */
[----:B------:R-:W0:Y:S01]  /*0760*/  LDCU UR7, c[0x3][URZ] ;  /* 0x00c00000ff0777ac */ /* 0x000e220008000800 */
[----:B------:R-:W-:Y:S01]  /*0770*/  MOV R10, 0x7a0 ;  /* 0x000007a0000a7802 */ /* 0x000fe20000000f00 */
[----:B0-----:R-:W-:-:S07]  /*0780*/  IMAD.U32 R18, RZ, RZ, UR7 ;  /* 0x00000007ff127e24 */ /* 0x001fce000f8e00ff */
[----:B------:R-:W-:Y:S05]  /*0790*/  CALL.REL.NOINC `($__internal_0_$__cuda_sm3x_div_rn_noftz_f32_slowpath) ;  /* 0x0000001400d87944 */ /* 0x000fea0003c00000 */
[----:B------:R-:W-:-:S07]  /*07a0*/  MOV R0, R11 ;  /* 0x0000000b00007202 */ /* 0x000fce0000000f00 */
.L_x_6:
[----:B------:R-:W0:Y:S01]  /*07b0*/  LDC R11, c[0x0][0x388] ;  /* 0x0000e200ff0b7b82 */ /* 0x000e220000000800 */
[----:B------:R-:W-:Y:S01]  /*07c0*/  BSSY.RECONVERGENT B0, `(.L_x_7) ;  /* 0x000001a000007945 */ /* 0x000fe20003800200 */
[----:B0-----:R-:W-:-:S13]  /*07d0*/  ISETP.GE.U32.AND P0, PT, R16, R11, PT ;  /* 0x0000000b1000720c */ /* 0x001fda0003f06070 */
[----:B------:R-:W-:Y:S05]  /*07e0*/  @P0 BRA `(.L_x_8) ;  /* 0x00000000005c0947 */ /* 0x000fea0003800000 */
[----:B------:R-:W-:Y:S01]  /*07f0*/  I2FP.F32.U32 R3, UR13 ;  /* 0x0000000d00037c45 */ /* 0x000fe20008201000 */
[----:B------:R-:W-:Y:S01]  /*0800*/  IMAD.MOV.U32 R4, RZ, RZ, R16 ;  /* 0x000000ffff047224 */ /* 0x000fe200078e0010 */
[----:B------:R-:W-:-:S03]  /*0810*/  I2FP.F32.U32 R5, R16 ;  /* 0x0000001000057245 */ /* 0x000fc60000201000 */
[-C--:B------:R-:W-:Y:S02]  /*0820*/  FMUL R3, R3, R0.reuse ;  /* 0x0000000003037220 */ /* 0x080fe40000400000 */
[----:B------:R-:W-:Y:S02]  /*0830*/  FMUL R5, R5, R0 ;  /* 0x0000000005057220 */ /* 0x000fe40000400000 */
[----:B------:R-:W-:Y:S02]  /*0840*/  FMUL.RZ R6, R3, 0.15915493667125701904 ;  /* 0x3e22f98303067820 */ /* 0x000fe4000040c000 */
[----:B------:R-:W-:Y:S02]  /*0850*/  FMUL.RZ R5, R5, 0.15915493667125701904 ;  /* 0x3e22f98305057820 */ /* 0x000fe4000040c000 */
[----:B------:R0:W1:Y:S08]  /*0860*/  MUFU.SIN R10, R6 ;  /* 0x00000006000a7308 */ /* 0x0000700000000400 */
[----:B------:R0:W2:Y:S08]  /*0870*/  MUFU.COS R9, R6 ;  /* 0x0000000600097308 */ /* 0x0000b00000000000 */
[----:B------:R0:W3:Y:S08]  /*0880*/  MUFU.COS R2, R5 ;  /* 0x0000000500027308 */ /* 0x0000f00000000000 */
[----:B-1----:R0:W4:Y:S02]  /*0890*/  MUFU.SIN R3, R5 ;  /* 0x0000000500037308 */ /* 0x0021240000000400 */
.L_x_9:
[C---:B0-----:R-:W-:Y:S01]  /*08a0*/  LEA R6, R4.reuse, UR6, 0x2 ;  /* 0x0000000604067c11 */ /* 0x041fe2000f8e10ff */
[C---:B--2-4-:R-:W-:Y:S01]  /*08b0*/  FMUL R7, R9.reuse, R3 ;  /* 0x0000000309077220 */ /* 0x054fe20000400000 */
[C---:B------:R-:W-:Y:S01]  /*08c0*/  LEA R5, R4.reuse, UR4, 0x2 ;  /* 0x0000000404057c11 */ /* 0x040fe2000f8e10ff */
[-C--:B---3--:R-:W-:Y:S01]  /*08d0*/  FMUL R8, R9, R2.reuse ;  /* 0x0000000209087220 */ /* 0x088fe20000400000 */
[----:B------:R-:W-:Y:S01]  /*08e0*/  IADD3 R4, PT, PT, R4, UR13, RZ ;  /* 0x0000000d04047c10 */ /* 0x000fe2000fffe0ff */
[----:B------:R-:W-:Y:S01]  /*08f0*/  FFMA R7, R10, R2, R7 ;  /* 0x000000020a077223 */ /* 0x000fe20000000007 */
[----:B------:R-:W-:Y:S02]  /*0900*/  STS [R6], R3 ;  /* 0x0000000306007388 */ /* 0x000fe40000000800 */
[----:B------:R-:W-:Y:S02]  /*0910*/  ISETP.GE.AND P0, PT, R4, R11, PT ;  /* 0x0000000b0400720c */ /* 0x000fe40003f06270 */
[----:B------:R0:W-:Y:S02]  /*0920*/  STS [R5], R2 ;  /* 0x0000000205007388 */ /* 0x0001e40000000800 */
[----:B0-----:R-:W-:Y:S01]  /*0930*/  FFMA R2, R10, -R3, R8 ;  /* 0x800000030a027223 */ /* 0x001fe20000000008 */
[----:B------:R-:W-:-:S08]  /*0940*/  IMAD.MOV.U32 R3, RZ, RZ, R7 ;  /* 0x000000ffff037224 */ /* 0x000fd000078e0007 */
[----:B------:R-:W-:Y:S05]  /*0950*/  @!P0 BRA `(.L_x_9) ;  /* 0xfffffffc00d08947 */ /* 0x000fea000383ffff */
.L_x_8:
[----:B------:R-:W-:Y:S05]  /*0960*/  BSYNC.RECONVERGENT B0 ;  /* 0x0000000000007941 */ /* 0x000fea0003800200 */
.L_x_7:
[----:B------:R-:W0:Y:S01]  /*0970*/  LDCU UR12, c[0x0][0x390] ;  /* 0x00007200ff0c77ac */ /* 0x000e220008000800 */
[----:B------:R-:W-:-:S04]  /*0980*/  USHF.L.U32 UR8, UR13, 0x3, URZ ;  /* 0x000000030d087899 */ /* 0x000fc800080006ff */
[----:B------:R-:W-:-:S04]  /*0990*/  UIMAD UR7, UR9, UR8, URZ ;  /* 0x00000008090772a4 */ /* 0x000fc8000f8e02ff */
[----:B0-----:R-:W-:Y:S01]  /*09a0*/  UISETP.GE.AND UP0, UPT, UR7, UR12, UPT ;  /* 0x0000000c0700728c */ /* 0x001fe2000bf06270 */
[----:B------:R-:W-:Y:S05]  /*09b0*/  BAR.SYNC.DEFER_BLOCKING 0x0 ;  /* 0x0000000000007b1d */ /* 0x000fea0000010000 */
[----:B------:R-:W-:-:S13]  /*09c0*/  PLOP3.LUT P0, PT, PT, PT, UP0, 0x80, 0x8 ;  /* 0x000000000008781c */ /* 0x000fda0003f0f008 */
[----:B------:R-:W-:Y:S05]  /*09d0*/  @P0 EXIT ;  /* 0x000000000000094d */ /* 0x000fea0003800000 */
[----:B------:R-:W-:Y:S01]  /*09e0*/  FMUL.RZ R8, R0, 0.15915493667125701904 ;  /* 0x3e22f98300087820 */ /* 0x000fe2000040c000 */
[----:B------:R-:W-:Y:S01]  /*09f0*/  SHF.L.U32 R0, R16, 0x5, RZ ;  /* 0x0000000510007819 */ /* 0x000fe200000006ff */
[----:B------:R-:W-:Y:S01]  /*0a00*/  UIMAD UR8, UR9, UR13, UR13 ;  /* 0x0000000d090872a4 */ /* 0x000fe2000f8e020d */
[----:B------:R-:W-:Y:S01]  /*0a10*/  IMAD.U32 R7, RZ, RZ, UR4 ;  /* 0x00000004ff077e24 */ /* 0x000fe2000f8e00ff */
[----:B------:R0:W1:Y:S01]  /*0a20*/  MUFU.SIN R13, R8 ;  /* 0x00000008000d7308 */ /* 0x0000620000000400 */
[C---:B------:R-:W-:Y:S01]  /*0a30*/  LOP3.LUT R6, R11.reuse, 0x7ffffffc, RZ, 0xc0, !PT ;  /* 0x7ffffffc0b067812 */ /* 0x040fe200078ec0ff */
[C---:B------:R-:W-:Y:S01]  /*0a40*/  IMAD R0, R11.reuse, 0xc, R0 ;  /* 0x0000000c0b007824 */ /* 0x040fe200078e0200 */
[----:B------:R-:W-:Y:S01]  /*0a50*/  USHF.L.U32 UR8, UR8, 0x3, URZ ;  /* 0x0000000308087899 */ /* 0x000fe200080006ff */
[C---:B------:R-:W-:Y:S02]  /*0a60*/  LEA R5, R11.reuse, UR6, 0x2 ;  /* 0x000000060b057c11 */ /* 0x040fe4000f8e10ff */
[----:B------:R-:W-:Y:S01]  /*0a70*/  LOP3.LUT R4, R11, 0x3, RZ, 0xc0, !PT ;  /* 0x000000030b047812 */ /* 0x000fe200078ec0ff */
[----:B------:R-:W-:Y:S01]  /*0a80*/  IMAD.MOV R2, RZ, RZ, -R6 ;  /* 0x000000ffff027224 */ /* 0x000fe200078e0a06 */
[----:B------:R0:W2:Y:S01]  /*0a90*/  MUFU.COS R12, R8 ;  /* 0x00000008000c7308 */ /* 0x0000a20000000000 */
[----:B------:R-:W-:-:S02]  /*0aa0*/  IADD3 R7, PT, PT, R0, -0x8, R7 ;  /* 0xfffffff800077810 */ /* 0x000fc40007ffe007 */
[----:B------:R-:W-:Y:S02]  /*0ab0*/  SHF.L.U32 R3, R16, 0x3, RZ ;  /* 0x0000000310037819 */ /* 0x000fe400000006ff */
[----:B------:R-:W-:-:S07]  /*0ac0*/  MOV R0, UR8 ;  /* 0x0000000800007c02 */ /* 0x000fce0008000f00 */
.L_x_29:
[----:B---3--:R-:W3:Y:S01]  /*0ad0*/  LDCU UR9, c[0x0][0x390] ;  /* 0x00007200ff0977ac */ /* 0x008ee20008000800 */
[----:B------:R-:W-:Y:S01]  /*0ae0*/  LOP3.LUT R9, RZ, R3, RZ, 0x33, !PT ;  /* 0x00000003ff097212 */ /* 0x000fe200078e33ff */
[----:B------:R-:W-:Y:S02]  /*0af0*/  ULEA UR4, UR13, UR7, 0x3 ;  /* 0x000000070d047291 */ /* 0x000fe4000f8e18ff */
[----:B------:R-:W-:-:S04]  /*0b00*/  UISETP.LT.AND UP0, UPT, UR5, UR7, UPT ;  /* 0x000000070500728c */ /* 0x000fc8000bf01270 */
[----:B------:R-:W-:Y:S02]  /*0b10*/  USEL UR8, UR5, UR7, !UP0 ;  /* 0x0000000705087287 */ /* 0x000fe4000c000000 */
[----:B---3--:R-:W-:Y:S02]  /*0b20*/  UISETP.LT.AND UP1, UPT, UR4, UR9, UPT ;  /* 0x000000090400728c */ /* 0x008fe4000bf21270 */
[----:B------:R-:W-:Y:S02]  /*0b30*/  VIMNMX R0, PT, PT, R0, UR9, PT ;  /* 0x0000000900007c48 */ /* 0x000fe4000bfe0100 */
[----:B------:R-:W-:Y:S02]  /*0b40*/  USEL UR4, UR4, UR9, UP1 ;  /* 0x0000000904047287 */ /* 0x000fe40008800000 */
[----:B------:R-:W-:Y:S02]  /*0b50*/  IADD3 R22, PT, PT, R0, -UR8, R9 ;  /* 0x8000000800167c10 */ /* 0x000fe4000fffe009 */
[----:B------:R-:W-:-:S09]  /*0b60*/  UISETP.GE.AND UP0, UPT, UR8, UR4, UPT ;  /* 0x000000040800728c */ /* 0x000fd2000bf06270 */
[----:B------:R-:W-:Y:S05]  /*0b70*/  BRA.U UP0, `(.L_x_10) ;  /* 0x0000001100bc7547 */ /* 0x000fea000b800000 */
[----:B------:R-:W3:Y:S01]  /*0b80*/  LDCU UR15, c[0x0][0x388] ;  /* 0x00007100ff0f77ac */ /* 0x000ee20008000800 */
[----:B------:R-:W-:Y:S01]  /*0b90*/  BSSY.RECONVERGENT B0, `(.L_x_11) ;  /* 0x0000014000007945 */ /* 0x000fe20003800200 */
[----:B------:R-:W-:Y:S01]  /*0ba0*/  UIADD3 UR14, UPT, UPT, UR4, -0x1, URZ ;  /* 0xffffffff040e7890 */ /* 0x000fe2000fffe0ff */
[----:B------:R-:W4:Y:S03]  /*0bb0*/  LDCU UR12, c[0x0][0x38c] ;  /* 0x00007180ff0c77ac */ /* 0x000f260008000800 */
[----:B---3--:R-:W-:-:S06]  /*0bc0*/  UIADD3 UR9, UPT, UPT, UR14, UR15, -UR8 ;  /* 0x0000000f0e097290 */ /* 0x008fcc000fffe808 */
[----:B------:R-:W-:-:S13]  /*0bd0*/  ISETP.GE.AND P0, PT, R16, UR9, PT ;  /* 0x0000000910007c0c */ /* 0x000fda000bf06270 */
[----:B----4-:R-:W-:Y:S05]  /*0be0*/  @P0 BRA `(.L_x_12) ;  /* 0x0000000000380947 */ /* 0x010fea0003800000 */
[----:B0-----:R-:W0:Y:S01]  /*0bf0*/  LDC.64 R8, c[0x0][0x380] ;  /* 0x0000e000ff087b82 */ /* 0x001e220000000a00 */
[----:B------:R-:W-:Y:S01]  /*0c00*/  IMAD.U32 R19, RZ, RZ, UR8 ;  /* 0x00000008ff137e24 */ /* 0x000fe2000f8e00ff */
[----:B------:R-:W-:Y:S01]  /*0c10*/  MOV R10, UR15 ;  /* 0x0000000f000a7c02 */ /* 0x000fe20008000f00 */
[----:B------:R-:W-:-:S03]  /*0c20*/  IMAD.MOV.U32 R0, RZ, RZ, R16 ;  /* 0x000000ffff007224 */ /* 0x000fc600078e0010 */
[----:B------:R-:W-:-:S07]  /*0c30*/  IADD3 R19, PT, PT, R19, 0x1, -R10 ;  /* 0x0000000113137810 */ /* 0x000fce0007ffe80a */
.L_x_13:
[----:B---3--:R-:W-:-:S05]  /*0c40*/  IADD3 R10, PT, PT, R19, R0, RZ ;  /* 0x00000000130a7210 */ /* 0x008fca0007ffe0ff */
[----:B------:R-:W-:-:S04]  /*0c50*/  IMAD R11, R10, UR12, R17 ;  /* 0x0000000c0a0b7c24 */ /* 0x000fc8000f8e0211 */
[----:B0-----:R-:W-:-:S06]  /*0c60*/  IMAD.WIDE R10, R11, 0x4, R8 ;  /* 0x000000040b0a7825 */ /* 0x001fcc00078e0208 */
[----:B------:R-:W3:Y:S01]  /*0c70*/  LDG.E.CONSTANT R10, desc[UR10][R10.64] ;  /* 0x0000000a0a0a7981 */ /* 0x000ee2000c1e9900 */
[C---:B------:R-:W-:Y:S01]  /*0c80*/  IMAD R15, R0.reuse, 0x4, R5 ;  /* 0x00000004000f7824 */ /* 0x040fe200078e0205 */
[----:B------:R-:W-:-:S04]  /*0c90*/  IADD3 R0, PT, PT, R0, UR13, RZ ;  /* 0x0000000d00007c10 */ /* 0x000fc8000fffe0ff */
[----:B------:R-:W-:Y:S01]  /*0ca0*/  ISETP.GE.AND P0, PT, R0, UR9, PT ;  /* 0x0000000900007c0c */ /* 0x000fe2000bf06270 */
[----:B---3--:R3:W-:-:S12]  /*0cb0*/  STS [R15], R10 ;  /* 0x0000000a0f007388 */ /* 0x0087d80000000800 */
[----:B------:R-:W-:Y:S05]  /*0cc0*/  @!P0 BRA `(.L_x_13) ;  /* 0xfffffffc00dc8947 */ /* 0x000fea000383ffff */
.L_x_12:
[----:B------:R-:W-:Y:S05]  /*0cd0*/  BSYNC.RECONVERGENT B0 ;  /* 0x0000000000007941 */ /* 0x000fea0003800200 */
.L_x_11:
[----:B------:R-:W-:Y:S01]  /*0ce0*/  VIADD R0, R3, UR8 ;  /* 0x0000000803007c36 */ /* 0x000fe20008000000 */
[----:B------:R-:W-:Y:S04]  /*0cf0*/  BAR.SYNC.DEFER_BLOCKING 0x0 ;  /* 0x0000000000007b1d */ /* 0x000fe80000010000 */
[----:B------:R-:W-:Y:S02]  /*0d00*/  ISETP.GE.AND P0, PT, R0, UR4, PT ;  /* 0x0000000400007c0c */ /* 0x000fe4000bf06270 */
[----:B------:R-:W-:Y:S11]  /*0d10*/  BSSY.RECONVERGENT B0, `(.L_x_14) ;  /* 0x0000114000007945 */ /* 0x000ff60003800200 */
[----:B------:R-:W-:Y:S05]  /*0d20*/  @P0 BRA `(.L_x_15) ;  /* 0x0000001000480947 */ /* 0x000fea0003800000 */
[----:B------:R-:W-:Y:S01]  /*0d30*/  UISETP.GE.U32.AND UP0, UPT, UR15, 0x4, UPT ;  /* 0x000000040f00788c */ /* 0x000fe2000bf06070 */
[----:B------:R-:W-:Y:S01]  /*0d40*/  HFMA2 R20, -RZ, RZ, 0, 0 ;  /* 0x00000000ff147431 */ /* 0x000fe200000001ff */
[----:B------:R-:W-:Y:S02]  /*0d50*/  IADD3 R23, PT, PT, -R0, UR14, RZ ;  /* 0x0000000e00177c10 */ /* 0x000fe4000fffe1ff */
[----:B------:R-:W-:Y:S02]  /*0d60*/  CS2R R18, SRZ ;  /* 0x0000000000127805 */ /* 0x000fe4000001ff00 */
[----:B---3--:R-:W-:-:S03]  /*0d70*/  CS2R R14, SRZ ;  /* 0x00000000000e7805 */ /* 0x008fc6000001ff00 */
[----:B------:R-:W-:Y:S05]  /*0d80*/  BRA.U !UP0, `(.L_x_16) ;  /* 0x0000000108a87547 */ /* 0x000fea000b800000 */
[----:B------:R-:W3:Y:S01]  /*0d90*/  S2UR UR8, SR_CgaCtaId ;  /* 0x00000000000879c3 */ /* 0x000ee20000008800 */
[----:B------:R-:W-:Y:S01]  /*0da0*/  IMAD.MOV.U32 R20, RZ, RZ, R7 ;  /* 0x000000ffff147224 */ /* 0x000fe200078e0007 */
[----:B------:R-:W-:Y:S02]  /*0db0*/  MOV R21, R2 ;  /* 0x0000000200157202 */ /* 0x000fe40000000f00 */
[----:B------:R-:W-:Y:S01]  /*0dc0*/  CS2R R18, SRZ ;  /* 0x0000000000127805 */ /* 0x000fe2000001ff00 */
[----:B------:R-:W-:Y:S02]  /*0dd0*/  UMOV UR4, 0x400 ;  /* 0x0000040000047882 */ /* 0x000fe40000000000 */
[----:B---3--:R-:W-:-:S12]  /*0de0*/  ULEA UR4, UR8, UR4, 0x18 ;  /* 0x0000000408047291 */ /* 0x008fd8000f8ec0ff */
.L_x_17:
[----:B0-----:R-:W0:Y:S01]  /*0df0*/  LDS.128 R8, [UR4] ;  /* 0x00000004ff087984 */ /* 0x001e220008000c00 */
[----:B------:R-:W-:Y:S01]  /*0e00*/  ULEA UR8, UR15, UR4, 0x2 ;  /* 0x000000040f087291 */ /* 0x000fe2000f8e10ff */
[----:B------:R-:W-:Y:S01]  /*0e10*/  VIADD R21, R21, 0x4 ;  /* 0x0000000415157836 */ /* 0x000fe20000000000 */
[----:B------:R-:W-:Y:S01]  /*0e20*/  UIADD3 UR4, UPT, UPT, UR4, 0x10, URZ ;  /* 0x0000001004047890 */ /* 0x000fe2000fffe0ff */
[----:B------:R-:W3:Y:S03]  /*0e30*/  LDS R24, [R20+0x4] ;  /* 0x0000040014187984 */ /* 0x000ee60000000800 */
[----:B------:R-:W-:Y:S01]  /*0e40*/  ISETP.NE.AND P0, PT, R21, RZ, PT ;  /* 0x000000ff1500720c */ /* 0x000fe20003f05270 */
[----:B------:R-:W4:Y:S01]  /*0e50*/  LDS R28, [R20] ;  /* 0x00000000141c7984 */ /* 0x000f220000000800 */
[----:B0-----:R0:W-:Y:S03]  /*0e60*/  F2F.F64.F32 R26, R8 ;  /* 0x00000008001a7310 */ /* 0x0011e60000201800 */
[----:B0-----:R-:W0:Y:S05]  /*0e70*/  LDS R8, [UR8] ;  /* 0x00000008ff087984 */ /* 0x001e2a0008000800 */
[----:B---3--:R-:W3:Y:S08]  /*0e80*/  F2F.F64.F32 R24, R24 ;  /* 0x0000001800187310 */ /* 0x008ef00000201800 */
[----:B----4-:R-:W-:Y:S01]  /*0e90*/  F2F.F64.F32 R28, R28 ;  /* 0x0000001c001c7310 */ /* 0x010fe20000201800 */
[----:B---3--:R-:W-:-:S07]  /*0ea0*/  DFMA R26, R24, R26, R14 ;  /* 0x0000001a181a722b */ /* 0x008fce000000000e */
[----:B0-----:R0:W3:Y:S02]  /*0eb0*/  F2F.F64.F32 R14, R8 ;  /* 0x00000008000e7310 */ /* 0x0010e40000201800 */
[----:B0-----:R-:W0:Y:S01]  /*0ec0*/  LDS R8, [UR8+0x8] ;  /* 0x00000808ff087984 */ /* 0x001e220008000800 */
[----:B---3--:R-:W-:-:S03]  /*0ed0*/  DFMA R24, R24, R14, R18 ;  /* 0x0000000e1818722b */ /* 0x008fc60000000012 */
[----:B------:R-:W3:Y:S02]  /*0ee0*/  LDS R19, [UR8+0x4] ;  /* 0x00000408ff137984 */ /* 0x000ee40008000800 */
[----:B------:R-:W4:Y:S02]  /*0ef0*/  F2F.F64.F32 R14, R9 ;  /* 0x00000009000e7310 */ /* 0x000f240000201800 */
[----:B------:R-:W5:Y:S01]  /*0f00*/  LDS R18, [R20+-0x4] ;  /* 0xfffffc0014127984 */ /* 0x000f620000000800 */
[----:B----4-:R-:W-:-:S05]  /*0f10*/  DFMA R26, R28, R14, R26 ;  /* 0x0000000e1c1a722b */ /* 0x010fca000000001a */
[----:B0-----:R-:W-:Y:S08]  /*0f20*/  F2F.F64.F32 R8, R8 ;  /* 0x0000000800087310 */ /* 0x001ff00000201800 */
[----:B---3--:R-:W0:Y:S08]  /*0f30*/  F2F.F64.F32 R14, R19 ;  /* 0x00000013000e7310 */ /* 0x008e300000201800 */
[----:B-----5:R-:W3:Y:S01]  /*0f40*/  F2F.F64.F32 R18, R18 ;  /* 0x0000001200127310 */ /* 0x020ee20000201800 */
[----:B0-----:R-:W-:-:S07]  /*0f50*/  DFMA R24, R28, R14, R24 ;  /* 0x0000000e1c18722b */ /* 0x001fce0000000018 */
[----:B------:R-:W0:Y:S01]  /*0f60*/  F2F.F64.F32 R14, R10 ;  /* 0x0000000a000e7310 */ /* 0x000e220000201800 */
[C---:B---3--:R-:W-:Y:S02]  /*0f70*/  DFMA R8, R18.reuse, R8, R24 ;  /* 0x000000081208722b */ /* 0x048fe40000000018 */
[----:B0-----:R-:W-:Y:S01]  /*0f80*/  DFMA R14, R18, R14, R26 ;  /* 0x0000000e120e722b */ /* 0x001fe2000000001a */
[----:B------:R0:W3:Y:S04]  /*0f90*/  LDS R27, [R20+-0x8] ;  /* 0xfffff800141b7984 */ /* 0x0000e80000000800 */
[----:B------:R-:W-:Y:S01]  /*0fa0*/  F2F.F64.F32 R18, R11 ;  /* 0x0000000b00127310 */ /* 0x000fe20000201800 */
[----:B------:R-:W4:Y:S01]  /*0fb0*/  LDS R26, [UR8+0xc] ;  /* 0x00000c08ff1a7984 */ /* 0x000f220008000800 */
[----:B0-----:R-:W-:-:S06]  /*0fc0*/  IADD3 R20, PT, PT, R20, -0x10, RZ ;  /* 0xfffffff014147810 */ /* 0x001fcc0007ffe0ff */
[----:B---3--:R-:W0:Y:S08]  /*0fd0*/  F2F.F64.F32 R24, R27 ;  /* 0x0000001b00187310 */ /* 0x008e300000201800 */
[----:B----4-:R-:W3:Y:S01]  /*0fe0*/  F2F.F64.F32 R28, R26 ;  /* 0x0000001a001c7310 */ /* 0x010ee20000201800 */
[C---:B0-----:R-:W-:Y:S02]  /*0ff0*/  DFMA R14, R24.reuse, R18, R14 ;  /* 0x00000012180e722b */ /* 0x041fe4000000000e */
[----:B---3--:R-:W-:Y:S01]  /*1000*/  DFMA R18, R24, R28, R8 ;  /* 0x0000001c1812722b */ /* 0x008fe20000000008 */
[----:B------:R-:W-:Y:S10]  /*1010*/  @P0 BRA `(.L_x_17) ;  /* 0xfffffffc00740947 */ /* 0x000ff4000383ffff */
[----:B------:R-:W-:-:S07]  /*1020*/  IMAD.MOV.U32 R20, RZ, RZ, R6 ;  /* 0x000000ffff147224 */ /* 0x000fce00078e0006 */
.L_x_16:
[----:B------:R-:W-:-:S13]  /*1030*/  ISETP.NE.AND P0, PT, R4, RZ, PT ;  /* 0x000000ff0400720c */ /* 0x000fda0003f05270 */
[----:B------:R-:W-:Y:S05]  /*1040*/  @!P0 BRA `(.L_x_18) ;  /* 0x0000000000888947 */ /* 0x000fea0003800000 */
[----:B------:R-:W3:Y:S01]  /*1050*/  S2R R10, SR_CgaCtaId ;  /* 0x00000000000a7919 */ /* 0x000ee20000008800 */
[----:B------:R-:W-:Y:S02]  /*1060*/  MOV R9, 0x400 ;  /* 0x0000040000097802 */ /* 0x000fe40000000f00 */
[----:B0-----:R-:W-:Y:S02]  /*1070*/  LOP3.LUT R8, RZ, R20, RZ, 0x33, !PT ;  /* 0x00000014ff087212 */ /* 0x001fe400078e33ff */
[----:B------:R-:W-:Y:S02]  /*1080*/  LEA R27, R20, UR6, 0x2 ;  /* 0x00000006141b7c11 */ /* 0x000fe4000f8e10ff */
[----:B------:R-:W-:Y:S02]  /*1090*/  IADD3 R8, PT, PT, R8, UR15, R3 ;  /* 0x0000000f08087c10 */ /* 0x000fe4000fffe003 */
[----:B------:R-:W-:Y:S01]  /*10a0*/  ISETP.NE.AND P0, PT, R4, 0x1, PT ;  /* 0x000000010400780c */ /* 0x000fe20003f05270 */
[----:B------:R-:W-:Y:S02]  /*10b0*/  LDS R28, [R27] ;  /* 0x000000001b1c7984 */ /* 0x000fe40000000800 */
[----:B------:R-:W-:-:S05]  /*10c0*/  IMAD R26, R8, 0x4, R5 ;  /* 0x00000004081a7824 */ /* 0x000fca00078e0205 */
[----:B------:R-:W0:Y:S01]  /*10d0*/  LDS R24, [R26] ;  /* 0x000000001a187984 */ /* 0x000e220000000800 */
[----:B---3--:R-:W-:-:S04]  /*10e0*/  LEA R9, R10, R9, 0x18 ;  /* 0x000000090a097211 */ /* 0x008fc800078ec0ff */
[----:B------:R-:W-:-:S06]  /*10f0*/  LEA R9, R20, R9, 0x2 ;  /* 0x0000000914097211 */ /* 0x000fcc00078e10ff */
[----:B------:R-:W3:Y:S01]  /*1100*/  LDS.128 R8, [R9] ;  /* 0x0000000009087984 */ /* 0x000ee20000000c00 */
[----:B0-----:R-:W-:Y:S08]  /*1110*/  F2F.F64.F32 R24, R24 ;  /* 0x0000001800187310 */ /* 0x001ff00000201800 */
[----:B---3--:R-:W0:Y:S02]  /*1120*/  F2F.F64.F32 R20, R8 ;  /* 0x0000000800147310 */ /* 0x008e240000201800 */
[----:B0-----:R-:W-:-:S06]  /*1130*/  DFMA R14, R24, R20, R14 ;  /* 0x00000014180e722b */ /* 0x001fcc000000000e */
[----:B------:R-:W0:Y:S02]  /*1140*/  F2F.F64.F32 R20, R28 ;  /* 0x0000001c00147310 */ /* 0x000e240000201800 */
[----:B0-----:R-:W-:Y:S01]  /*1150*/  DFMA R18, R24, R20, R18 ;  /* 0x000000141812722b */ /* 0x001fe20000000012 */
[----:B------:R-:W-:Y:S10]  /*1160*/  @!P0 BRA `(.L_x_18) ;  /* 0x0000000000408947 */ /* 0x000ff40003800000 */
[----:B------:R-:W0:Y:S01]  /*1170*/  LDS R24, [R26+-0x4] ;  /* 0xfffffc001a187984 */ /* 0x000e220000000800 */
[----:B------:R-:W-:Y:S01]  /*1180*/  F2F.F64.F32 R8, R9 ;  /* 0x0000000900087310 */ /* 0x000fe20000201800 */
[----:B------:R-:W-:Y:S02]  /*1190*/  ISETP.NE.AND P0, PT, R4, 0x2, PT ;  /* 0x000000020400780c */ /* 0x000fe40003f05270 */
[----:B------:R-:W3:Y:S05]  /*11a0*/  LDS R20, [R27+0x4] ;  /* 0x000004001b147984 */ /* 0x000eea0000000800 */
[----:B0-----:R-:W0:Y:S08]  /*11b0*/  F2F.F64.F32 R24, R24 ;  /* 0x0000001800187310 */ /* 0x001e300000201800 */
[----:B---3--:R-:W3:Y:S01]  /*11c0*/  F2F.F64.F32 R20, R20 ;  /* 0x0000001400147310 */ /* 0x008ee20000201800 */
[----:B0-----:R-:W-:-:S02]  /*11d0*/  DFMA R14, R24, R8, R14 ;  /* 0x00000008180e722b */ /* 0x001fc4000000000e */
[----:B---3--:R-:W-:Y:S01]  /*11e0*/  DFMA R18, R24, R20, R18 ;  /* 0x000000141812722b */ /* 0x008fe20000000012 */
[----:B------:R-:W-:Y:S10]  /*11f0*/  @!P0 BRA `(.L_x_18) ;  /* 0x00000000001c8947 */ /* 0x000ff40003800000 */
[----:B------:R-:W0:Y:S01]  /*1200*/  LDS R20, [R26+-0x8] ;  /* 0xfffff8001a147984 */ /* 0x000e220000000800 */
[----:B------:R-:W-:Y:S03]  /*1210*/  F2F.F64.F32 R10, R10 ;  /* 0x0000000a000a7310 */ /* 0x000fe60000201800 */
[----:B------:R-:W3:Y:S05]  /*1220*/  LDS R8, [R27+0x8] ;  /* 0x000008001b087984 */ /* 0x000eea0000000800 */
[----:B0-----:R-:W0:Y:S08]  /*1230*/  F2F.F64.F32 R20, R20 ;  /* 0x0000001400147310 */ /* 0x001e300000201800 */
[----:B---3--:R-:W3:Y:S01]  /*1240*/  F2F.F64.F32 R8, R8 ;  /* 0x0000000800087310 */ /* 0x008ee20000201800 */
[----:B0-----:R-:W-:-:S02]  /*1250*/  DFMA R14, R20, R10, R14 ;  /* 0x0000000a140e722b */ /* 0x001fc4000000000e */
[----:B---3--:R-:W-:-:S11]  /*1260*/  DFMA R18, R20, R8, R18 ;  /* 0x000000081412722b */ /* 0x008fd60000000012 */
.L_x_18:
[----:B------:R-:W-:-:S13]  /*1270*/  ISETP.GE.AND P0, PT, R23, RZ, PT ;  /* 0x000000ff1700720c */ /* 0x000fda0003f06270 */
[----:B------:R-:W-:Y:S05]  /*1280*/  @!P0 BRA `(.L_x_15) ;  /* 0x0000000800f08947 */ /* 0x000fea0003800000 */
[----:B------:R3:W4:Y:S01]  /*1290*/  F2F.F32.F64 R18, R18 ;  /* 0x0000001200127310 */ /* 0x0007220000301000 */
[----:B------:R-:W-:Y:S02]  /*12a0*/  VIMNMX.RELU R22, PT, PT, R22, 0x7, PT ;  /* 0x0000000716167848 */ /* 0x000fe40003fe1100 */
[----:B------:R-:W-:Y:S02]  /*12b0*/  VIMNMX R23, PT, PT, R23, 0x7, PT ;  /* 0x0000000717177848 */ /* 0x000fe40003fe0100 */
[----:B------:R-:W-:-:S03]  /*12c0*/  MOV R20, RZ ;  /* 0x000000ff00147202 */ /* 0x000fc60000000f00 */
[----:B------:R3:W0:Y:S04]  /*12d0*/  F2F.F32.F64 R15, R14 ;  /* 0x0000000e000f7310 */ /* 0x0006280000301000 */
.L_x_28:
[----:B0-----:R-:W-:Y:S01]  /*12e0*/  FSETP.GT.AND P0, PT, |R15|, 0.0010000000474974513054, PT ;  /* 0x3a83126f0f00780b */ /* 0x001fe20003f04200 */
[----:B------:R-:W-:-:S12]  /*12f0*/  BSSY.RECONVERGENT B1, `(.L_x_19) ;  /* 0x0000026000017945 */ /* 0x000fd80003800200 */
[----:B---3--:R-:W-:Y:S05]  /*1300*/  @!P0 BRA `(.L_x_20) ;  /* 0x0000000000848947 */ /* 0x008fea0003800000 */
[----:B------:R-:W0:Y:S01]  /*1310*/  MUFU.RCP R8, R15 ;  /* 0x0000000f00087308 */ /* 0x000e220000001000 */
[----:B------:R-:W-:Y:S07]  /*1320*/  BSSY.RECONVERGENT B2, `(.L_x_21) ;  /* 0x000000b000027945 */ /* 0x000fee0003800200 */
[----:B----4-:R-:W4:Y:S01]  /*1330*/  FCHK P0, R18, R15 ;  /* 0x0000000f12007302 */ /* 0x010f220000000000 */
[----:B0-----:R-:W-:-:S04]  /*1340*/  FFMA R9, -R15, R8, 1 ;  /* 0x3f8000000f097423 */ /* 0x001fc80000000108 */
[----:B------:R-:W-:-:S04]  /*1350*/  FFMA R9, R8, R9, R8 ;  /* 0x0000000908097223 */ /* 0x000fc80000000008 */
[----:B------:R-:W-:-:S04]  /*1360*/  FFMA R8, R18, R9, RZ ;  /* 0x0000000912087223 */ /* 0x000fc800000000ff */
[----:B------:R-:W-:-:S04]  /*1370*/  FFMA R10, -R15, R8, R18 ;  /* 0x000000080f0a7223 */ /* 0x000fc80000000112 */
[----:B------:R-:W-:Y:S01]  /*1380*/  FFMA R8, R9, R10, R8 ;  /* 0x0000000a09087223 */ /* 0x000fe20000000008 */
[----:B----4-:R-:W-:Y:S06]  /*1390*/  @!P0 BRA `(.L_x_22) ;  /* 0x00000000000c8947 */ /* 0x010fec0003800000 */
[----:B------:R-:W-:-:S07]  /*13a0*/  MOV R10, 0x13c0 ;  /* 0x000013c0000a7802 */ /* 0x000fce0000000f00 */
[----:B-123--:R-:W-:Y:S05]  /*13b0*/  CALL.REL.NOINC `($__internal_0_$__cuda_sm3x_div_rn_noftz_f32_slowpath) ;  /* 0x0000000800d07944 */ /* 0x00efea0003c00000 */
[----:B------:R-:W-:-:S07]  /*13c0*/  MOV R8, R11 ;  /* 0x0000000b00087202 */ /* 0x000fce0000000f00 */
.L_x_22:
[----:B------:R-:W-:Y:S05]  /*13d0*/  BSYNC.RECONVERGENT B2 ;  /* 0x0000000000027941 */ /* 0x000fea0003800200 */
.L_x_21:
[----:B------:R-:W0:Y:S01]  /*13e0*/  MUFU.RCP R9, |R8| ;  /* 0x4000000800097308 */ /* 0x000e220000001000 */
[----:B------:R-:W-:Y:S01]  /*13f0*/  FSETP.GT.AND P0, PT, |R8|, 1, PT ;  /* 0x3f8000000800780b */ /* 0x000fe20003f04200 */
[----:B------:R-:W-:Y:S02]  /*1400*/  IMAD.MOV.U32 R11, RZ, RZ, 0x3b2090aa ;  /* 0x3b2090aaff0b7424 */ /* 0x000fe400078e00ff */
[----:B---3--:R-:W-:Y:S01]  /*1410*/  HFMA2 R14, -RZ, RZ, 1.857421875, -1409 ;  /* 0x3f6ee581ff0e7431 */ /* 0x008fe200000001ff */
[----:B0-----:R-:W-:-:S05]  /*1420*/  FSEL R9, R9, |R8|, P0 ;  /* 0x4000000809097208 */ /* 0x001fca0000000000 */
[----:B------:R-:W-:-:S04]  /*1430*/  FMUL R10, R9, R9 ;  /* 0x00000009090a7220 */ /* 0x000fc80000400000 */
[----:B------:R-:W-:-:S04]  /*1440*/  FFMA R11, R10, R11, -0.014396979473531246185 ;  /* 0xbc6be14f0a0b7423 */ /* 0x000fc8000000000b */
[----:B------:R-:W-:-:S04]  /*1450*/  FFMA R11, R10, R11, 0.039849750697612762451 ;  /* 0x3d23397e0a0b7423 */ /* 0x000fc8000000000b */
[----:B------:R-:W-:-:S04]  /*1460*/  FFMA R11, R10, R11, -0.072529748082160949707 ;  /* 0xbd948a7a0a0b7423 */ /* 0x000fc8000000000b */
[----:B------:R-:W-:-:S04]  /*1470*/  FFMA R11, R10, R11, 0.10518480092287063599 ;  /* 0x3dd76b210a0b7423 */ /* 0x000fc8000000000b */
[----:B------:R-:W-:-:S04]  /*1480*/  FFMA R11, R10, R11, -0.14171802997589111328 ;  /* 0xbe111e880a0b7423 */ /* 0x000fc8000000000b */
[----:B------:R-:W-:-:S04]  /*1490*/  FFMA R11, R10, R11, 0.19988775253295898438 ;  /* 0x3e4caf600a0b7423 */ /* 0x000fc8000000000b */
[----:B------:R-:W-:-:S04]  /*14a0*/  FFMA R11, R10, R11, -0.33332940936088562012 ;  /* 0xbeaaaa270a0b7423 */ /* 0x000fc8000000000b */
[----:B------:R-:W-:-:S04]  /*14b0*/  FMUL R10, R10, R11 ;  /* 0x0000000b0a0a7220 */ /* 0x000fc80000400000 */
[----:B------:R-:W-:-:S04]  /*14c0*/  FFMA R9, R9, R10, R9 ;  /* 0x0000000a09097223 */ /* 0x000fc80000000009 */
[----:B------:R-:W-:Y:S01]  /*14d0*/  @P0 FFMA R9, R14, 1.6832555532455444336, -R9 ;  /* 0x3fd774eb0e090823 */ /* 0x000fe20000000809 */
[----:B------:R-:W-:-:S04]  /*14e0*/  FSETP.NAN.AND P0, PT, |R8|, |R8|, PT ;  /* 0x400000080800720b */ /* 0x000fc80003f08200 */
[----:B------:R-:W-:-:S04]  /*14f0*/  LOP3.LUT R8, R9, 0x80000000, R8, 0xb8, !PT ;  /* 0x8000000009087812 */ /* 0x000fc800078eb808 */
[----:B------:R-:W-:Y:S01]  /*1500*/  FSEL R8, R8, R9, !P0 ;  /* 0x0000000908087208 */ /* 0x000fe20004000000 */
[----:B------:R-:W-:Y:S06]  /*1510*/  BRA `(.L_x_23) ;  /* 0x00000000000c7947 */ /* 0x000fec0003800000 */
.L_x_20:
[----:B----4-:R-:W-:Y:S02]  /*1520*/  FSETP.GEU.AND P0, PT, R18, RZ, PT ;  /* 0x000000ff1200720b */ /* 0x010fe40003f0e000 */
[----:B------:R-:W-:-:S04]  /*1530*/  MOV R8, 0x40490fdb ;  /* 0x40490fdb00087802 */ /* 0x000fc80000000f00 */
[----:B------:R-:W-:-:S07]  /*1540*/  FSEL R8, -R8, 3.1415927410125732422, !P0 ;  /* 0x40490fdb08087808 */ /* 0x000fce0004000100 */
.L_x_23:
[----:B------:R-:W-:Y:S05]  /*1550*/  BSYNC.RECONVERGENT B1 ;  /* 0x0000000000017941 */ /* 0x000fea0003800200 */
.L_x_19:
[----:B------:R-:W-:Y:S01]  /*1560*/  FSETP.GEU.AND P0, PT, R15, RZ, PT ;  /* 0x000000ff0f00720b */ /* 0x000fe20003f0e000 */
[----:B------:R-:W3:Y:S01]  /*1570*/  LDC R21, c[0x0][0x38c] ;  /* 0x0000e300ff157b82 */ /* 0x000ee20000000800 */
[----:B------:R-:W-:Y:S01]  /*1580*/  IMAD.IADD R11, R0, 0x1, R20 ;  /* 0x00000001000b7824 */ /* 0x000fe200078e0214 */
[----:B------:R-:W0:Y:S01]  /*1590*/  LDCU UR4, c[0x3][0x4] ;  /* 0x00c00080ff0477ac */ /* 0x000e220008000800 */
[----:B------:R-:W-:Y:S09]  /*15a0*/  BSSY.RECONVERGENT B1, `(.L_x_24) ;  /* 0x0000087000017945 */ /* 0x000ff20003800200 */
[----:B------:R-:W-:-:S04]  /*15b0*/  @!P0 FADD R8, R8, 3.1415927410125732422 ;  /* 0x40490fdb08088421 */ /* 0x000fc80000000000 */
[C---:B------:R-:W-:Y:S01]  /*15c0*/  FADD R10, R8.reuse, 1.5707963705062866211 ;  /* 0x3fc90fdb080a7421 */ /* 0x040fe20000000000 */
[----:B------:R-:W-:Y:S02]  /*15d0*/  FSETP.GEU.AND P0, PT, R8, -1.5707963705062866211, PT ;  /* 0xbfc90fdb0800780b */ /* 0x000fe40003f0e000 */
[----:B------:R-:W4:Y:S01]  /*15e0*/  LDC.64 R8, c[0x0][0x3a0] ;  /* 0x0000e800ff087b82 */ /* 0x000f220000000a00 */
[----:B---3--:R-:W-:-:S05]  /*15f0*/  IMAD R14, R11, R21, RZ ;  /* 0x000000150b0e7224 */ /* 0x008fca00078e02ff */
[----:B------:R-:W-:-:S05]  /*1600*/  LEA R11, R14, R17, 0x1 ;  /* 0x000000110e0b7211 */ /* 0x000fca00078e08ff */
[----:B------:R-:W-:-:S05]  /*1610*/  @!P0 FADD R10, R10, 6.2831854820251464844 ;  /* 0x40c90fdb0a0a8421 */ /* 0x000fca0000000000 */
[----:B------:R-:W-:Y:S01]  /*1620*/  FSETP.GT.AND P0, PT, R10, 6.2831854820251464844, PT ;  /* 0x40c90fdb0a00780b */ /* 0x000fe20003f04000 */
[----:B----4-:R-:W-:-:S12]  /*1630*/  IMAD.WIDE R8, R11, 0x4, R8 ;  /* 0x000000040b087825 */ /* 0x010fd800078e0208 */
[----:B------:R-:W-:Y:S01]  /*1640*/  @P0 FADD R10, R10, -6.2831854820251464844 ;  /* 0xc0c90fdb0a0a0421 */ /* 0x000fe20000000000 */
[----:B------:R-:W-:-:S03]  /*1650*/  ISETP.GE.AND P0, PT, R20, R23, PT ;  /* 0x000000171400720c */ /* 0x000fc60003f06270 */
[----:B------:R-:W-:-:S04]  /*1660*/  FMUL.RZ R24, R10, 0.15915493667125701904 ;  /* 0x3e22f9830a187820 */ /* 0x000fc8000040c000 */
[----:B------:R-:W3:Y:S08]  /*1670*/  MUFU.SIN R19, R24 ;  /* 0x0000001800137308 */ /* 0x000ef00000000400 */
[----:B------:R-:W4:Y:S01]  /*1680*/  MUFU.COS R10, R24 ;  /* 0x00000018000a7308 */ /* 0x000f220000000000 */
[----:B---3--:R3:W-:Y:S01]  /*1690*/  STG.E desc[UR10][R8.64], R19 ;  /* 0x0000001308007986 */ /* 0x0087e2000c10190a */
[----:B----4-:R-:W-:Y:S01]  /*16a0*/  FADD R14, R19, R10 ;  /* 0x0000000a130e7221 */ /* 0x010fe20000000000 */
[----:B------:R-:W-:-:S04]  /*16b0*/  IMAD.WIDE R10, R21, 0x4, R8 ;  /* 0x00000004150a7825 */ /* 0x000fc800078e0208 */
[----:B0-----:R-:W-:-:S05]  /*16c0*/  FMUL R21, R14, UR4 ;  /* 0x000000040e157c20 */ /* 0x001fca0008400000 */
[----:B------:R3:W-:Y:S01]  /*16d0*/  STG.E desc[UR10][R10.64], R21 ;  /* 0x000000150a007986 */ /* 0x0007e2000c10190a */
[----:B------:R-:W-:Y:S05]  /*16e0*/  @P0 BRA `(.L_x_25) ;  /* 0x0000000400c80947 */ /* 0x000fea0003800000 */
[----:B---3--:R-:W0:Y:S01]  /*16f0*/  LDC R19, c[0x0][0x388] ;  /* 0x0000e200ff137b82 */ /* 0x008e220000000800 */
[----:B------:R-:W-:Y:S01]  /*1700*/  IADD3 R8, PT, PT, R3, R20, RZ ;  /* 0x0000001403087210 */ /* 0x000fe20007ffe0ff */
[-C--:B-1----:R-:W-:Y:S01]  /*1710*/  FMUL R11, R13, -R18.reuse ;  /* 0x800000120d0b7220 */ /* 0x082fe20000400000 */
[----:B--2---:R-:W-:-:S03]  /*1720*/  FMUL R18, R12, R18 ;  /* 0x000000120c127220 */ /* 0x004fc60000400000 */
[----:B------:R-:W-:Y:S02]  /*1730*/  IMAD R8, R8, 0x4, R5 ;  /* 0x0000000408087824 */ /* 0x000fe400078e0205 */
[-C--:B------:R-:W-:Y:S01]  /*1740*/  FFMA R11, R12, R15.reuse, R11 ;  /* 0x0000000f0c0b7223 */ /* 0x080fe2000000000b */
[----:B------:R-:W-:Y:S02]  /*1750*/  FFMA R18, R13, R15, R18 ;  /* 0x0000000f0d127223 */ /* 0x000fe40000000012 */
[----:B0-----:R-:W-:Y:S02]  /*1760*/  LEA R14, R19, R8, 0x2 ;  /* 0x00000008130e7211 */ /* 0x001fe400078e10ff */
[----:B------:R-:W-:Y:S04]  /*1770*/  LDS R8, [R8] ;  /* 0x0000000008087984 */ /* 0x000fe80000000800 */
[----:B------:R-:W0:Y:S02]  /*1780*/  LDS R9, [R14] ;  /* 0x000000000e097984 */ /* 0x000e240000000800 */
[----:B0-----:R-:W-:-:S04]  /*1790*/  FADD R10, -R8, R9 ;  /* 0x00000009080a7221 */ /* 0x001fc80000000100 */
[----:B------:R-:W-:-:S05]  /*17a0*/  FADD R15, R11, R10 ;  /* 0x0000000a0b0f7221 */ /* 0x000fca0000000000 */
[----:B------:R-:W-:-:S13]  /*17b0*/  FSETP.GTU.AND P0, PT, |R15|, 0.0015000000130385160446, PT ;  /* 0x3ac49ba60f00780b */ /* 0x000fda0003f0c200 */
[----:B------:R-:W-:Y:S05]  /*17c0*/  @P0 BRA `(.L_x_25) ;  /* 0x0000000400900947 */ /* 0x000fea0003800000 */
[----:B------:R-:W-:Y:S01]  /*17d0*/  ISETP.GE.U32.AND P0, PT, R19, 0x4, PT ;  /* 0x000000041300780c */ /* 0x000fe20003f06070 */
[----:B------:R-:W-:Y:S02]  /*17e0*/  HFMA2 R24, -RZ, RZ, 0, 0 ;  /* 0x00000000ff187431 */ /* 0x000fe400000001ff */
[----:B------:R-:W-:Y:S02]  /*17f0*/  IMAD.MOV.U32 R8, RZ, RZ, RZ ;  /* 0x000000ffff087224 */ /* 0x000fe400078e00ff */
[----:B------:R-:W-:Y:S01]  /*1800*/  HFMA2 R18, -RZ, RZ, 0, 0 ;  /* 0x00000000ff127431 */ /* 0x000fe200000001ff */
[----:B------:R-:W-:Y:S01]  /*1810*/  MOV R21, RZ ;  /* 0x000000ff00157202 */ /* 0x000fe20000000f00 */
[----:B------:R-:W-:-:S06]  /*1820*/  IMAD.MOV.U32 R15, RZ, RZ, RZ ;  /* 0x000000ffff0f7224 */ /* 0x000fcc00078e00ff */
[----:B------:R-:W-:Y:S05]  /*1830*/  @!P0 BRA `(.L_x_26) ;  /* 0x0000000000d48947 */ /* 0x000fea0003800000 */
[----:B------:R-:W0:Y:S01]  /*1840*/  S2UR UR8, SR_CgaCtaId ;  /* 0x00000000000879c3 */ /* 0x000e220000008800 */
[----:B------:R-:W-:Y:S01]  /*1850*/  UMOV UR4, 0x400 ;  /* 0x0000040000047882 */ /* 0x000fe20000000000 */
[----:B------:R-:W-:Y:S01]  /*1860*/  MOV R24, RZ ;  /* 0x000000ff00187202 */ /* 0x000fe20000000f00 */
[----:B0-----:R-:W-:-:S03]  /*1870*/  ULEA UR8, UR8, UR4, 0x18 ;  /* 0x0000000408087291 */ /* 0x001fc6000f8ec0ff */
[----:B------:R-:W-:-:S09]  /*1880*/  UMOV UR4, URZ ;  /* 0x000000ff00047c82 */ /* 0x000fd20008000000 */
.L_x_27:
[----:B------:R-:W-:Y:S02]  /*1890*/  USHF.L.U32 UR9, UR4, 0x2, URZ ;  /* 0x0000000204097899 */ /* 0x000fe400080006ff */
[----:B------:R-:W-:Y:S02]  /*18a0*/  UIADD3 UR4, UPT, UPT, UR4, 0x4, URZ ;  /* 0x0000000404047890 */ /* 0x000fe4000fffe0ff */
[----:B------:R-:W-:Y:S02]  /*18b0*/  ULOP3.LUT UR12, UR9, 0xfffffffc, URZ, 0x3c, !UPT ;  /* 0xfffffffc090c7892 */ /* 0x000fe4000f8e3cff */
[----:B------:R-:W-:Y:S02]  /*18c0*/  MOV R19, UR9 ;  /* 0x0000000900137c02 */ /* 0x000fe40008000f00 */
[----:B------:R-:W-:-:S03]  /*18d0*/  ISETP.NE.AND P0, PT, R6, UR4, PT ;  /* 0x0000000406007c0c */ /* 0x000fc6000bf05270 */
[----:B------:R-:W-:Y:S04]  /*18e0*/  LDS R25, [R19+UR6] ;  /* 0x0000000613197984 */ /* 0x000fe80008000800 */
[----:B------:R-:W0:Y:S04]  /*18f0*/  LDS R27, [R14+UR12+0x4] ;  /* 0x0000040c0e1b7984 */ /* 0x000e280008000800 */
[----:B------:R-:W1:Y:S01]  /*1900*/  LDS.128 R8, [R19+UR8] ;  /* 0x0000000813087984 */ /* 0x000e620008000c00 */
[----:B0-----:R-:W-:-:S03]  /*1910*/  FFMA R25, R27, R25, -R24 ;  /* 0x000000191b197223 */ /* 0x001fc60000000818 */
[----:B------:R-:W0:Y:S01]  /*1920*/  LDS R24, [R14+UR12] ;  /* 0x0000000c0e187984 */ /* 0x000e220008000800 */
[----:B-1----:R-:W-:-:S03]  /*1930*/  FFMA R26, R27, R8, -R21 ;  /* 0x000000081b1a7223 */ /* 0x002fc60000000815 */
[----:B------:R-:W1:Y:S01]  /*1940*/  LDS R21, [R19+UR6+0x4] ;  /* 0x0000040613157984 */ /* 0x000e620008000800 */
[----:B------:R-:W-:-:S04]  /*1950*/  FADD R8, R26, R15 ;  /* 0x0000000f1a087221 */ /* 0x000fc80000000000 */
[----:B------:R-:W-:-:S04]  /*1960*/  FADD R15, R8, -R15 ;  /* 0x8000000f080f7221 */ /* 0x000fc80000000000 */
[----:B------:R-:W-:Y:S01]  /*1970*/  FADD R26, -R26, R15 ;  /* 0x0000000f1a1a7221 */ /* 0x000fe20000000100 */
[----:B------:R-:W-:-:S04]  /*1980*/  FADD R15, R25, R18 ;  /* 0x00000012190f7221 */ /* 0x000fc80000000000 */
[----:B------:R-:W-:-:S04]  /*1990*/  FADD R18, R15, -R18 ;  /* 0x800000120f127221 */ /* 0x000fc80000000000 */
[----:B------:R-:W-:Y:S02]  /*19a0*/  FADD R27, -R25, R18 ;  /* 0x00000012191b7221 */ /* 0x000fe40000000100 */
[----:B------:R-:W-:Y:S01]  /*19b0*/  LDS R18, [R19+UR6+0x8] ;  /* 0x0000080613127984 */ /* 0x000fe20008000800 */
[----:B0-----:R-:W-:-:S03]  /*19c0*/  FFMA R25, R9, R24, -R26 ;  /* 0x0000001809197223 */ /* 0x001fc6000000081a */
[----:B------:R-:W0:Y:S01]  /*19d0*/  LDS R9, [R14+UR12+-0x4] ;  /* 0xfffffc0c0e097984 */ /* 0x000e220008000800 */
[----:B-1----:R-:W-:Y:S01]  /*19e0*/  FFMA R26, R24, R21, -R27 ;  /* 0x00000015181a7223 */ /* 0x002fe2000000081b */
[C---:B------:R-:W-:Y:S02]  /*19f0*/  FADD R21, R8.reuse, R25 ;  /* 0x0000001908157221 */ /* 0x040fe40000000000 */
[----:B------:R-:W1:Y:S02]  /*1a00*/  LDS R24, [R14+UR12+-0x8] ;  /* 0xfffff80c0e187984 */ /* 0x000e640008000800 */
[----:B------:R-:W-:Y:S02]  /*1a10*/  FADD R8, -R8, R21 ;  /* 0x0000001508087221 */ /* 0x000fe40000000100 */
[----:B------:R-:W2:Y:S02]  /*1a20*/  LDS R27, [R19+UR6+0xc] ;  /* 0x00000c06131b7984 */ /* 0x000ea40008000800 */
[----:B------:R-:W-:Y:S01]  /*1a30*/  FADD R25, -R25, R8 ;  /* 0x0000000819197221 */ /* 0x000fe20000000100 */
[----:B------:R-:W-:-:S04]  /*1a40*/  FADD R8, R15, R26 ;  /* 0x0000001a0f087221 */ /* 0x000fc80000000000 */
[----:B------:R-:W-:-:S04]  /*1a50*/  FADD R15, -R15, R8 ;  /* 0x000000080f0f7221 */ /* 0x000fc80000000100 */
[----:B------:R-:W-:Y:S01]  /*1a60*/  FADD R26, -R26, R15 ;  /* 0x0000000f1a1a7221 */ /* 0x000fe20000000100 */
[----:B0-----:R-:W-:-:S03]  /*1a70*/  FFMA R28, R10, R9, -R25 ;  /* 0x000000090a1c7223 */ /* 0x001fc60000000819 */
[----:B------:R-:W-:Y:S01]  /*1a80*/  FFMA R15, R9, R18, -R26 ;  /* 0x00000012090f7223 */ /* 0x000fe2000000081a */
[----:B------:R-:W-:-:S03]  /*1a90*/  FADD R10, R21, R28 ;  /* 0x0000001c150a7221 */ /* 0x000fc60000000000 */
[----:B------:R-:W-:Y:S01]  /*1aa0*/  FADD R9, R8, R15 ;  /* 0x0000000f08097221 */ /* 0x000fe20000000000 */
[----:B------:R-:W-:-:S03]  /*1ab0*/  FADD R21, -R21, R10 ;  /* 0x0000000a15157221 */ /* 0x000fc60000000100 */
[----:B------:R-:W-:Y:S01]  /*1ac0*/  FADD R8, -R8, R9 ;  /* 0x0000000908087221 */ /* 0x000fe20000000100 */
[----:B------:R-:W-:-:S03]  /*1ad0*/  FADD R28, -R28, R21 ;  /* 0x000000151c1c7221 */ /* 0x000fc60000000100 */
[----:B------:R-:W-:Y:S01]  /*1ae0*/  FADD R15, -R15, R8 ;  /* 0x000000080f0f7221 */ /* 0x000fe20000000100 */
[----:B-1----:R-:W-:-:S03]  /*1af0*/  FFMA R11, R11, R24, -R28 ;  /* 0x000000180b0b7223 */ /* 0x002fc6000000081c */
[----:B--2---:R-:W-:Y:S01]  /*1b00*/  FFMA R24, R24, R27, -R15 ;  /* 0x0000001b18187223 */ /* 0x004fe2000000080f */
[----:B------:R-:W-:-:S03]  /*1b10*/  FADD R15, R10, R11 ;  /* 0x0000000b0a0f7221 */ /* 0x000fc60000000000 */
[----:B------:R-:W-:Y:S01]  /*1b20*/  FADD R18, R9, R24 ;  /* 0x0000001809127221 */ /* 0x000fe20000000000 */
[----:B------:R-:W-:-:S03]  /*1b30*/  FADD R10, -R10, R15 ;  /* 0x0000000f0a0a7221 */ /* 0x000fc60000000100 */
[----:B------:R-:W-:Y:S01]  /*1b40*/  FADD R9, -R9, R18 ;  /* 0x0000001209097221 */ /* 0x000fe20000000100 */
[----:B------:R-:W-:-:S03]  /*1b50*/  FADD R21, -R11, R10 ;  /* 0x0000000a0b157221 */ /* 0x000fc60000000100 */
[----:B------:R-:W-:Y:S01]  /*1b60*/  FADD R24, -R24, R9 ;  /* 0x0000000918187221 */ /* 0x000fe20000000100 */
[----:B------:R-:W-:Y:S06]  /*1b70*/  @P0 BRA `(.L_x_27) ;  /* 0xfffffffc00440947 */ /* 0x000fec000383ffff */
[----:B------:R-:W-:-:S07]  /*1b80*/  IMAD.MOV.U32 R8, RZ, RZ, R6 ;  /* 0x000000ffff087224 */ /* 0x000fce00078e0006 */
.L_x_26:
[----:B------:R-:W-:-:S13]  /*1b90*/  ISETP.NE.AND P0, PT, R4, RZ, PT ;  /* 0x000000ff0400720c */ /* 0x000fda0003f05270 */
[----:B------:R-:W-:Y:S05]  /*1ba0*/  @!P0 BRA `(.L_x_25) ;  /* 0x0000000000988947 */ /* 0x000fea0003800000 */
[----:B------:R-:W0:Y:S01]  /*1bb0*/  S2UR UR8, SR_CgaCtaId ;  /* 0x00000000000879c3 */ /* 0x000e220000008800 */
[----:B------:R-:W-:Y:S01]  /*1bc0*/  SHF.L.U32 R19, R8, 0x2, RZ ;  /* 0x0000000208137819 */ /* 0x000fe200000006ff */
[----:B------:R-:W-:Y:S01]  /*1bd0*/  UMOV UR4, 0x400 ;  /* 0x0000040000047882 */ /* 0x000fe20000000000 */
[----:B------:R-:W-:Y:S02]  /*1be0*/  ISETP.NE.AND P0, PT, R4, 0x1, PT ;  /* 0x000000010400780c */ /* 0x000fe40003f05270 */
[----:B------:R-:W-:Y:S01]  /*1bf0*/  LOP3.LUT R9, R19, 0xfffffffc, RZ, 0x3c, !PT ;  /* 0xfffffffc13097812 */ /* 0x000fe200078e3cff */
[----:B------:R-:W-:Y:S03]  /*1c00*/  LDS R25, [R19+UR6] ;  /* 0x0000000613197984 */ /* 0x000fe60008000800 */
[----:B------:R-:W-:-:S05]  /*1c10*/  IADD3 R14, PT, PT, R14, R9, RZ ;  /* 0x000000090e0e7210 */ /* 0x000fca0007ffe0ff */
[----:B------:R-:W1:Y:S01]  /*1c20*/  LDS R26, [R14+0x4] ;  /* 0x000004000e1a7984 */ /* 0x000e620000000800 */
[----:B0-----:R-:W-:-:S09]  /*1c30*/  ULEA UR4, UR8, UR4, 0x18 ;  /* 0x0000000408047291 */ /* 0x001fd2000f8ec0ff */
[----:B------:R-:W0:Y:S01]  /*1c40*/  LDS.128 R8, [R19+UR4] ;  /* 0x0000000413087984 */ /* 0x000e220008000c00 */
[C---:B-1----:R-:W-:Y:S01]  /*1c50*/  FFMA R25, R26.reuse, R25, -R24 ;  /* 0x000000191a197223 */ /* 0x042fe20000000818 */
[----:B0-----:R-:W-:-:S03]  /*1c60*/  FFMA R28, R26, R8, -R21 ;  /* 0x000000081a1c7223 */ /* 0x001fc60000000815 */
[----:B------:R-:W-:Y:S01]  /*1c70*/  FADD R11, R18, R25 ;  /* 0x00000019120b7221 */ /* 0x000fe20000000000 */
[----:B------:R-:W-:-:S03]  /*1c80*/  FADD R8, R15, R28 ;  /* 0x0000001c0f087221 */ /* 0x000fc60000000000 */
[----:B------:R-:W-:Y:S01]  /*1c90*/  FADD R18, -R18, R11 ;  /* 0x0000000b12127221 */ /* 0x000fe20000000100 */
[----:B------:R-:W-:-:S03]  /*1ca0*/  FADD R15, -R15, R8 ;  /* 0x000000080f0f7221 */ /* 0x000fc60000000100 */
[----:B------:R-:W-:Y:S01]  /*1cb0*/  FADD R25, -R25, R18 ;  /* 0x0000001219197221 */ /* 0x000fe20000000100 */
[----:B------:R-:W-:Y:S01]  /*1cc0*/  MOV R18, R11 ;  /* 0x0000000b00127202 */ /* 0x000fe20000000f00 */
[----:B------:R-:W-:Y:S01]  /*1cd0*/  FADD R26, -R28, R15 ;  /* 0x0000000f1c1a7221 */ /* 0x000fe20000000100 */
[----:B------:R-:W-:Y:S01]  /*1ce0*/  IMAD.MOV.U32 R15, RZ, RZ, R8 ;  /* 0x000000ffff0f7224 */ /* 0x000fe200078e0008 */
[----:B------:R-:W-:Y:S06]  /*1cf0*/  @!P0 BRA `(.L_x_25) ;  /* 0x0000000000448947 */ /* 0x000fec0003800000 */
[----:B------:R-:W0:Y:S01]  /*1d00*/  LDS R15, [R14] ;  /* 0x000000000e0f7984 */ /* 0x000e220000000800 */
[----:B------:R-:W-:-:S03]  /*1d10*/  ISETP.NE.AND P0, PT, R4, 0x2, PT ;  /* 0x000000020400780c */ /* 0x000fc60003f05270 */
[----:B------:R-:W1:Y:S10]  /*1d20*/  LDS R18, [R19+UR6+0x4] ;  /* 0x0000040613127984 */ /* 0x000e740008000800 */
[----:B------:R-:W2:Y:S04]  /*1d30*/  @P0 LDS R21, [R14+-0x4] ;  /* 0xfffffc000e150984 */ /* 0x000ea80000000800 */
[----:B------:R-:W3:Y:S01]  /*1d40*/  @P0 LDS R24, [R19+UR6+0x8] ;  /* 0x0000080613180984 */ /* 0x000ee20008000800 */
[C---:B0-----:R-:W-:Y:S01]  /*1d50*/  FFMA R9, R15.reuse, R9, -R26 ;  /* 0x000000090f097223 */ /* 0x041fe2000000081a */
[----:B-1----:R-:W-:-:S03]  /*1d60*/  FFMA R26, R15, R18, -R25 ;  /* 0x000000120f1a7223 */ /* 0x002fc60000000819 */
[----:B------:R-:W-:Y:S01]  /*1d70*/  FADD R15, R8, R9 ;  /* 0x00000009080f7221 */ /* 0x000fe20000000000 */
[----:B------:R-:W-:-:S03]  /*1d80*/  FADD R18, R11, R26 ;  /* 0x0000001a0b127221 */ /* 0x000fc60000000000 */
[----:B------:R-:W-:Y:S01]  /*1d90*/  FADD R8, -R8, R15 ;  /* 0x0000000f08087221 */ /* 0x000fe20000000100 */
[----:B------:R-:W-:-:S03]  /*1da0*/  FADD R11, -R11, R18 ;  /* 0x000000120b0b7221 */ /* 0x000fc60000000100 */
[----:B------:R-:W-:Y:S01]  /*1db0*/  FADD R8, -R9, R8 ;  /* 0x0000000809087221 */ /* 0x000fe20000000100 */
[----:B------:R-:W-:-:S03]  /*1dc0*/  FADD R11, -R26, R11 ;  /* 0x0000000b1a0b7221 */ /* 0x000fc60000000100 */
[C---:B--2---:R-:W-:Y:S01]  /*1dd0*/  @P0 FFMA R10, R21.reuse, R10, -R8 ;  /* 0x0000000a150a0223 */ /* 0x044fe20000000808 */
[----:B---3--:R-:W-:-:S03]  /*1de0*/  @P0 FFMA R21, R21, R24, -R11 ;  /* 0x0000001815150223 */ /* 0x008fc6000000080b */
[----:B------:R-:W-:Y:S01]  /*1df0*/  @P0 FADD R15, R15, R10 ;  /* 0x0000000a0f0f0221 */ /* 0x000fe20000000000 */
[----:B------:R-:W-:-:S07]  /*1e00*/  @P0 FADD R18, R18, R21 ;  /* 0x0000001512120221 */ /* 0x000fce0000000000 */
.L_x_25:
[----:B------:R-:W-:Y:S05]  /*1e10*/  BSYNC.RECONVERGENT B1 ;  /* 0x0000000000017941 */ /* 0x000fea0003800200 */
.L_x_24:
[C---:B------:R-:W-:Y:S02]  /*1e20*/  ISETP.NE.AND P0, PT, R20.reuse, R22, PT ;  /* 0x000000161400720c */ /* 0x040fe40003f05270 */
[----:B------:R-:W-:-:S11]  /*1e30*/  IADD3 R20, PT, PT, R20, 0x1, RZ ;  /* 0x0000000114147810 */ /* 0x000fd60007ffe0ff */
[----:B------:R-:W-:Y:S05]  /*1e40*/  @P0 BRA `(.L_x_28) ;  /* 0xfffffff400240947 */ /* 0x000fea000383ffff */
.L_x_15:
[----:B------:R-:W-:Y:S05]  /*1e50*/  BSYNC.RECONVERGENT B0 ;  /* 0x0000000000007941 */ /* 0x000fea0003800200 */
.L_x_14:
[----:B------:R-:W-:Y:S06]  /*1e60*/  BAR.SYNC.DEFER_BLOCKING 0x0 ;  /* 0x0000000000007b1d */ /* 0x000fec0000010000 */
.L_x_10:
[----:B------:R-:W4:Y:S01]  /*1e70*/  LDCU UR4, c[0x0][0x370] ;  /* 0x00006e00ff0477ac */ /* 0x000f220008000800 */
[----:B------:R-:W5:Y:S01]  /*1e80*/  LDCU UR9, c[0x0][0x390] ;  /* 0x00007200ff0977ac */ /* 0x000f620008000800 */
[----:B------:R-:W-:-:S04]  /*1e90*/  USHF.L.U32 UR8, UR13, 0x3, URZ ;  /* 0x000000030d087899 */ /* 0x000fc800080006ff */
[----:B----4-:R-:W-:-:S04]  /*1ea0*/  UIMAD UR7, UR4, UR8, UR7 ;  /* 0x00000008040772a4 */ /* 0x010fc8000f8e0207 */
[----:B-----5:R-:W-:Y:S02]  /*1eb0*/  UISETP.GE.AND UP0, UPT, UR7, UR9, UPT ;  /* 0x000000090700728c */ /* 0x020fe4000bf06270 */
[----:B------:R-:W-:-:S06]  /*1ec0*/  UIADD3 UR4, UPT, UPT, UR7, UR8, URZ ;  /* 0x0000000807047290 */ /* 0x000fcc000fffe0ff */
[----:B------:R-:W-:Y:S01]  /*1ed0*/  IMAD.U32 R0, RZ, RZ, UR4 ;  /* 0x00000004ff007e24 */ /* 0x000fe2000f8e00ff */
[----:B------:R-:W-:Y:S06]  /*1ee0*/  BRA.U !UP0, `(.L_x_29) ;  /* 0xffffffe908f87547 */ /* 0x000fec000b83ffff */
[----:B------:R-:W-:Y:S05]  /*1ef0*/  EXIT ;  /* 0x000000000000794d */ /* 0x000fea0003800000 */
        .weak           $__internal_0_$__cuda_sm3x_div_rn_noftz_f32_slowpath
        .type           $__internal_0_$__cuda_sm3x_div_rn_noftz_f32_slowpath,@function
        .size           $__internal_0_$__cuda_sm3x_div_rn_noftz_f32_slowpath,(.L_x_84 - $__internal_0_$__cuda_sm3x_div_rn_noftz_f32_slowpath)
$__internal_0_$__cuda_sm3x_div_rn_noftz_f32_slowpath:
[----:B------:R-:W-:Y:S01]  /*1f00*/  SHF.R.U32.HI R9, RZ, 0x17, R15 ;  /* 0x00000017ff097819 */ /* 0x000fe2000001160f */
[----:B------:R-:W-:Y:S01]  /*1f10*/  BSSY.RECONVERGENT B3, `(.L_x_30) ;  /* 0x0000064000037945 */ /* 0x000fe20003800200 */
[--C-:B------:R-:W-:Y:S01]  /*1f20*/  SHF.R.U32.HI R14, RZ, 0x17, R18.reuse ;  /* 0x00000017ff0e7819 */ /* 0x100fe20000011612 */
[----:B------:R-:W-:Y:S01]  /*1f30*/  IMAD.MOV.U32 R21, RZ, RZ, R18 ;  /* 0x000000ffff157224 */ /* 0x000fe200078e0012 */
[----:B------:R-:W-:Y:S02]  /*1f40*/  LOP3.LUT R9, R9, 0xff, RZ, 0xc0, !PT ;  /* 0x000000ff09097812 */ /* 0x000fe400078ec0ff */
[----:B------:R-:W-:Y:S02]  /*1f50*/  LOP3.LUT R14, R14, 0xff, RZ, 0xc0, !PT ;  /* 0x000000ff0e0e7812 */ /* 0x000fe400078ec0ff */
[----:B------:R-:W-:Y:S02]  /*1f60*/  IADD3 R24, PT, PT, R9, -0x1, RZ ;  /* 0xffffffff09187810 */ /* 0x000fe40007ffe0ff */
[----:B------:R-:W-:-:S02]  /*1f70*/  IADD3 R19, PT, PT, R14, -0x1, RZ ;  /* 0xffffffff0e137810 */ /* 0x000fc40007ffe0ff */
[----:B------:R-:W-:Y:S02]  /*1f80*/  ISETP.GT.U32.AND P0, PT, R24, 0xfd, PT ;  /* 0x000000fd1800780c */ /* 0x000fe40003f04070 */
[----:B------:R-:W-:Y:S02]  /*1f90*/  MOV R8, R15 ;  /* 0x0000000f00087202 */ /* 0x000fe40000000f00 */
[----:B------:R-:W-:-:S13]  /*1fa0*/  ISETP.GT.U32.OR P0, PT, R19, 0xfd, P0 ;  /* 0x000000fd1300780c */ /* 0x000fda0000704470 */
[----:B------:R-:W-:Y:S01]  /*1fb0*/  @!P0 MOV R11, RZ ;  /* 0x000000ff000b8202 */ /* 0x000fe20000000f00 */
[----:B------:R-:W-:Y:S06]  /*1fc0*/  @!P0 BRA `(.L_x_31) ;  /* 0x00000000005c8947 */ /* 0x000fec0003800000 */
[----:B------:R-:W-:Y:S02]  /*1fd0*/  FSETP.GTU.FTZ.AND P0, PT, |R18|, +INF , PT ;  /* 0x7f8000001200780b */ /* 0x000fe40003f1c200 */
[----:B------:R-:W-:-:S04]  /*1fe0*/  FSETP.GTU.FTZ.AND P1, PT, |R15|, +INF , PT ;  /* 0x7f8000000f00780b */ /* 0x000fc80003f3c200 */
[----:B------:R-:W-:-:S13]  /*1ff0*/  PLOP3.LUT P0, PT, P0, P1, PT, 0xf8, 0x8f ;  /* 0x00000000008f781c */ /* 0x000fda0000703f70 */
[----:B------:R-:W-:Y:S05]  /*2000*/  @P0 BRA `(.L_x_32) ;  /* 0x00000004004c0947 */ /* 0x000fea0003800000 */
[----:B------:R-:W-:-:S13]  /*2010*/  LOP3.LUT P0, RZ, R8, 0x7fffffff, R21, 0xc8, !PT ;  /* 0x7fffffff08ff7812 */ /* 0x000fda000780c815 */
[----:B------:R-:W-:Y:S05]  /*2020*/  @!P0 BRA `(.L_x_33) ;  /* 0x00000004003c8947 */ /* 0x000fea0003800000 */
[C---:B------:R-:W-:Y:S02]  /*2030*/  FSETP.NEU.FTZ.AND P2, PT, |R18|.reuse, +INF , PT ;  /* 0x7f8000001200780b */ /* 0x040fe40003f5d200 */
[----:B------:R-:W-:Y:S02]  /*2040*/  FSETP.NEU.FTZ.AND P1, PT, |R15|, +INF , PT ;  /* 0x7f8000000f00780b */ /* 0x000fe40003f3d200 */
[----:B------:R-:W-:-:S11]  /*2050*/  FSETP.NEU.FTZ.AND P0, PT, |R18|, +INF , PT ;  /* 0x7f8000001200780b */ /* 0x000fd60003f1d200 */
[----:B------:R-:W-:Y:S05]  /*2060*/  @!P1 BRA !P2, `(.L_x_33) ;  /* 0x00000004002c9947 */ /* 0x000fea0005000000 */
[----:B------:R-:W-:-:S04]  /*2070*/  LOP3.LUT P2, RZ, R21, 0x7fffffff, RZ, 0xc0, !PT ;  /* 0x7fffffff15ff7812 */ /* 0x000fc8000784c0ff */
[----:B------:R-:W-:-:S13]  /*2080*/  PLOP3.LUT P1, PT, P1, P2, PT, 0x2f, 0xf2 ;  /* 0x0000000000f2781c */ /* 0x000fda0000f24577 */
[----:B------:R-:W-:Y:S05]  /*2090*/  @P1 BRA `(.L_x_34) ;  /* 0x0000000400181947 */ /* 0x000fea0003800000 */
[----:B------:R-:W-:-:S04]  /*20a0*/  LOP3.LUT P1, RZ, R8, 0x7fffffff, RZ, 0xc0, !PT ;  /* 0x7fffffff08ff7812 */ /* 0x000fc8000782c0ff */
[----:B------:R-:W-:-:S13]  /*20b0*/  PLOP3.LUT P0, PT, P0, P1, PT, 0x2f, 0xf2 ;  /* 0x0000000000f2781c */ /* 0x000fda0000702577 */
[----:B------:R-:W-:Y:S05]  /*20c0*/  @P0 BRA `(.L_x_35) ;  /* 0x0000000400000947 */ /* 0x000fea0003800000 */
[----:B------:R-:W-:Y:S02]  /*20d0*/  ISETP.GE.AND P0, PT, R19, RZ, PT ;  /* 0x000000ff1300720c */ /* 0x000fe40003f06270 */
[----:B------:R-:W-:-:S11]  /*20e0*/  ISETP.GE.AND P1, PT, R24, RZ, PT ;  /* 0x000000ff1800720c */ /* 0x000fd60003f26270 */
[----:B------:R-:W-:Y:S01]  /*20f0*/  @P0 IMAD.MOV.U32 R11, RZ, RZ, RZ ;  /* 0x000000ffff0b0224 */ /* 0x000fe200078e00ff */
[----:B------:R-:W-:Y:S01]  /*2100*/  @!P0 MOV R11, 0xffffffc0 ;  /* 0xffffffc0000b8802 */ /* 0x000fe20000000f00 */
[----:B------:R-:W-:Y:S01]  /*2110*/  @!P0 FFMA R21, R18, 1.84467440737095516160e+19, RZ ;  /* 0x5f80000012158823 */ /* 0x000fe200000000ff */
[----:B------:R-:W-:Y:S02]  /*2120*/  @!P1 FFMA R8, R15, 1.84467440737095516160e+19, RZ ;  /* 0x5f8000000f089823 */ /* 0x000fe400000000ff */
[----:B------:R-:W-:-:S07]  /*2130*/  @!P1 IADD3 R11, PT, PT, R11, 0x40, RZ ;  /* 0x000000400b0b9810 */ /* 0x000fce0007ffe0ff */
.L_x_31:
[----:B------:R-:W-:Y:S01]  /*2140*/  LEA R19, R9, 0xc0800000, 0x17 ;  /* 0xc080000009137811 */ /* 0x000fe200078eb8ff */
[----:B------:R-:W-:Y:S01]  /*2150*/  BSSY.RECONVERGENT B4, `(.L_x_36) ;  /* 0x0000036000047945 */ /* 0x000fe20003800200 */
[----:B------:R-:W-:-:S03]  /*2160*/  IADD3 R14, PT, PT, R14, -0x7f, RZ ;  /* 0xffffff810e0e7810 */ /* 0x000fc60007ffe0ff */
[----:B------:R-:W-:Y:S02]  /*2170*/  IMAD.IADD R25, R8, 0x1, -R19 ;  /* 0x0000000108197824 */ /* 0x000fe400078e0a13 */
[C---:B------:R-:W-:Y:S01]  /*2180*/  IMAD R8, R14.reuse, -0x800000, R21 ;  /* 0xff8000000e087824 */ /* 0x040fe200078e0215 */
[----:B------:R-:W-:Y:S01]  /*2190*/  IADD3 R14, PT, PT, R14, 0x7f, -R9 ;  /* 0x0000007f0e0e7810 */ /* 0x000fe20007ffe809 */
[----:B------:R-:W0:Y:S01]  /*21a0*/  MUFU.RCP R24, R25 ;  /* 0x0000001900187308 */ /* 0x000e220000001000 */
[----:B------:R-:W-:Y:S02]  /*21b0*/  FADD.FTZ R19, -R25, -RZ ;  /* 0x800000ff19137221 */ /* 0x000fe40000010100 */
[----:B------:R-:W-:Y:S02]  /*21c0*/  IADD3 R14, PT, PT, R14, R11, RZ ;  /* 0x0000000b0e0e7210 */ /* 0x000fe40007ffe0ff */
[----:B0-----:R-:W-:-:S04]  /*21d0*/  FFMA R27, R24, R19, 1 ;  /* 0x3f800000181b7423 */ /* 0x001fc80000000013 */
[----:B------:R-:W-:-:S04]  /*21e0*/  FFMA R21, R24, R27, R24 ;  /* 0x0000001b18157223 */ /* 0x000fc80000000018 */
[----:B------:R-:W-:-:S04]  /*21f0*/  FFMA R24, R8, R21, RZ ;  /* 0x0000001508187223 */ /* 0x000fc800000000ff */
[----:B------:R-:W-:-:S04]  /*2200*/  FFMA R26, R19, R24, R8 ;  /* 0x00000018131a7223 */ /* 0x000fc80000000008 */
[----:B------:R-:W-:-:S04]  /*2210*/  FFMA R24, R21, R26, R24 ;  /* 0x0000001a15187223 */ /* 0x000fc80000000018 */
[----:B------:R-:W-:-:S04]  /*2220*/  FFMA R19, R19, R24, R8 ;  /* 0x0000001813137223 */ /* 0x000fc80000000008 */
[----:B------:R-:W-:-:S05]  /*2230*/  FFMA R8, R21, R19, R24 ;  /* 0x0000001315087223 */ /* 0x000fca0000000018 */
[----:B------:R-:W-:-:S04]  /*2240*/  SHF.R.U32.HI R9, RZ, 0x17, R8 ;  /* 0x00000017ff097819 */ /* 0x000fc80000011608 */
[----:B------:R-:W-:-:S05]  /*2250*/  LOP3.LUT R9, R9, 0xff, RZ, 0xc0, !PT ;  /* 0x000000ff09097812 */ /* 0x000fca00078ec0ff */
[----:B------:R-:W-:-:S05]  /*2260*/  IMAD.IADD R9, R9, 0x1, R14 ;  /* 0x0000000109097824 */ /* 0x000fca00078e020e */
[----:B------:R-:W-:-:S04]  /*2270*/  IADD3 R11, PT, PT, R9, -0x1, RZ ;  /* 0xffffffff090b7810 */ /* 0x000fc80007ffe0ff */
[----:B------:R-:W-:-:S13]  /*2280*/  ISETP.GE.U32.AND P0, PT, R11, 0xfe, PT ;  /* 0x000000fe0b00780c */ /* 0x000fda0003f06070 */
[----:B------:R-:W-:Y:S05]  /*2290*/  @!P0 BRA `(.L_x_37) ;  /* 0x0000000000808947 */ /* 0x000fea0003800000 */
[----:B------:R-:W-:-:S13]  /*22a0*/  ISETP.GT.AND P0, PT, R9, 0xfe, PT ;  /* 0x000000fe0900780c */ /* 0x000fda0003f04270 */
[----:B------:R-:W-:Y:S05]  /*22b0*/  @P0 BRA `(.L_x_38) ;  /* 0x00000000006c0947 */ /* 0x000fea0003800000 */
[----:B------:R-:W-:-:S13]  /*22c0*/  ISETP.GE.AND P0, PT, R9, 0x1, PT ;  /* 0x000000010900780c */ /* 0x000fda0003f06270 */
[----:B------:R-:W-:Y:S05]  /*22d0*/  @P0 BRA `(.L_x_39) ;  /* 0x0000000000740947 */ /* 0x000fea0003800000 */
[----:B------:R-:W-:Y:S02]  /*22e0*/  ISETP.GE.AND P0, PT, R9, -0x18, PT ;  /* 0xffffffe80900780c */ /* 0x000fe40003f06270 */
[----:B------:R-:W-:-:S11]  /*22f0*/  LOP3.LUT R8, R8, 0x80000000, RZ, 0xc0, !PT ;  /* 0x8000000008087812 */ /* 0x000fd600078ec0ff */
[----:B------:R-:W-:Y:S05]  /*2300*/  @!P0 BRA `(.L_x_39) ;  /* 0x0000000000688947 */ /* 0x000fea0003800000 */
[-CC-:B------:R-:W-:Y:S01]  /*2310*/  FFMA.RZ R11, R21, R19.reuse, R24.reuse ;  /* 0x00000013150b7223 */ /* 0x180fe2000000c018 */
[C---:B------:R-:W-:Y:S02]  /*2320*/  ISETP.NE.AND P2, PT, R9.reuse, RZ, PT ;  /* 0x000000ff0900720c */ /* 0x040fe40003f45270 */
[----:B------:R-:W-:Y:S02]  /*2330*/  ISETP.NE.AND P1, PT, R9, RZ, PT ;  /* 0x000000ff0900720c */ /* 0x000fe40003f25270 */
[----:B------:R-:W-:Y:S01]  /*2340*/  LOP3.LUT R14, R11, 0x7fffff, RZ, 0xc0, !PT ;  /* 0x007fffff0b0e7812 */ /* 0x000fe200078ec0ff */
[CCC-:B------:R-:W-:Y:S01]  /*2350*/  FFMA.RP R11, R21.reuse, R19.reuse, R24.reuse ;  /* 0x00000013150b7223 */ /* 0x1c0fe20000008018 */
[----:B------:R-:W-:Y:S01]  /*2360*/  FFMA.RM R24, R21, R19, R24 ;  /* 0x0000001315187223 */ /* 0x000fe20000004018 */
[----:B------:R-:W-:Y:S01]  /*2370*/  IADD3 R19, PT, PT, R9, 0x20, RZ ;  /* 0x0000002009137810 */ /* 0x000fe20007ffe0ff */
[----:B------:R-:W-:Y:S01]  /*2380*/  IMAD.MOV R9, RZ, RZ, -R9 ;  /* 0x000000ffff097224 */ /* 0x000fe200078e0a09 */
[----:B------:R-:W-:-:S02]  /*2390*/  LOP3.LUT R14, R14, 0x800000, RZ, 0xfc, !PT ;  /* 0x008000000e0e7812 */ /* 0x000fc400078efcff */
[----:B------:R-:W-:Y:S02]  /*23a0*/  FSETP.NEU.FTZ.AND P0, PT, R11, R24, PT ;  /* 0x000000180b00720b */ /* 0x000fe40003f1d000 */
[----:B------:R-:W-:Y:S02]  /*23b0*/  SHF.L.U32 R19, R14, R19, RZ ;  /* 0x000000130e137219 */ /* 0x000fe400000006ff */
[----:B------:R-:W-:Y:S02]  /*23c0*/  SEL R9, R9, RZ, P2 ;  /* 0x000000ff09097207 */ /* 0x000fe40001000000 */
[----:B------:R-:W-:Y:S02]  /*23d0*/  ISETP.NE.AND P1, PT, R19, RZ, P1 ;  /* 0x000000ff1300720c */ /* 0x000fe40000f25270 */
[----:B------:R-:W-:Y:S02]  /*23e0*/  SHF.R.U32.HI R9, RZ, R9, R14 ;  /* 0x00000009ff097219 */ /* 0x000fe4000001160e */
[----:B------:R-:W-:-:S02]  /*23f0*/  PLOP3.LUT P0, PT, P0, P1, PT, 0xf8, 0x8f ;  /* 0x00000000008f781c */ /* 0x000fc40000703f70 */
[----:B------:R-:W-:Y:S02]  /*2400*/  SHF.R.U32.HI R14, RZ, 0x1, R9 ;  /* 0x00000001ff0e7819 */ /* 0x000fe40000011609 */
[----:B------:R-:W-:-:S04]  /*2410*/  SEL R11, RZ, 0x1, !P0 ;  /* 0x00000001ff0b7807 */ /* 0x000fc80004000000 */
[----:B------:R-:W-:-:S04]  /*2420*/  LOP3.LUT R24, R11, 0x1, R14, 0xf8, !PT ;  /* 0x000000010b187812 */ /* 0x000fc800078ef80e */
[----:B------:R-:W-:-:S04]  /*2430*/  LOP3.LUT R9, R24, R9, RZ, 0xc0, !PT ;  /* 0x0000000918097212 */ /* 0x000fc800078ec0ff */
[----:B------:R-:W-:-:S04]  /*2440*/  IADD3 R9, PT, PT, R14, R9, RZ ;  /* 0x000000090e097210 */ /* 0x000fc80007ffe0ff */
[----:B------:R-:W-:Y:S01]  /*2450*/  LOP3.LUT R8, R9, R8, RZ, 0xfc, !PT ;  /* 0x0000000809087212 */ /* 0x000fe200078efcff */
[----:B------:R-:W-:Y:S06]  /*2460*/  BRA `(.L_x_39) ;  /* 0x0000000000107947 */ /* 0x000fec0003800000 */
.L_x_38:
[----:B------:R-:W-:-:S04]  /*2470*/  LOP3.LUT R8, R8, 0x80000000, RZ, 0xc0, !PT ;  /* 0x8000000008087812 */ /* 0x000fc800078ec0ff */
[----:B------:R-:W-:Y:S01]  /*2480*/  LOP3.LUT R8, R8, 0x7f800000, RZ, 0xfc, !PT ;  /* 0x7f80000008087812 */ /* 0x000fe200078efcff */
[----:B------:R-:W-:Y:S06]  /*2490*/  BRA `(.L_x_39) ;  /* 0x0000000000047947 */ /* 0x000fec0003800000 */
.L_x_37:
[----:B------:R-:W-:-:S07]  /*24a0*/  LEA R8, R14, R8, 0x17 ;  /* 0x000000080e087211 */ /* 0x000fce00078eb8ff */
.L_x_39:
[----:B------:R-:W-:Y:S05]  /*24b0*/  BSYNC.RECONVERGENT B4 ;  /* 0x0000000000047941 */ /* 0x000fea0003800200 */
.L_x_36:
[----:B------:R-:W-:Y:S05]  /*24c0*/  BRA `(.L_x_40) ;  /* 0x0000000000207947 */ /* 0x000fea0003800000 */
.L_x_35:
[----:B------:R-:W-:-:S04]  /*24d0*/  LOP3.LUT R8, R8, 0x80000000, R21, 0x48, !PT ;  /* 0x8000000008087812 */ /* 0x000fc800078e4815 */
[----:B------:R-:W-:Y:S01]  /*24e0*/  LOP3.LUT R8, R8, 0x7f800000, RZ, 0xfc, !PT ;  /* 0x7f80000008087812 */ /* 0x000fe200078efcff */
[----:B------:R-:W-:Y:S06]  /*24f0*/  BRA `(.L_x_40) ;  /* 0x0000000000147947 */ /* 0x000fec0003800000 */
.L_x_34:
[----:B------:R-:W-:Y:S01]  /*2500*/  LOP3.LUT R8, R8, 0x80000000, R21, 0x48, !PT ;  /* 0x8000000008087812 */ /* 0x000fe200078e4815 */
[----:B------:R-:W-:Y:S06]  /*2510*/  BRA `(.L_x_40) ;  /* 0x00000000000c7947 */ /* 0x000fec0003800000 */
.L_x_33:
[----:B------:R-:W0:Y:S01]  /*2520*/  MUFU.RSQ R8, -QNAN ;  /* 0xffc0000000087908 */ /* 0x000e220000001400 */
[----:B------:R-:W-:Y:S05]  /*2530*/  BRA `(.L_x_40) ;  /* 0x0000000000047947 */ /* 0x000fea0003800000 */
.L_x_32:
[----:B------:R-:W-:-:S07]  /*2540*/  FADD.FTZ R8, R18, R15 ;  /* 0x0000000f12087221 */ /* 0x000fce0000010000 */
.L_x_40:
[----:B------:R-:W-:Y:S05]  /*2550*/  BSYNC.RECONVERGENT B3 ;  /* 0x0000000000037941 */ /* 0x000fea0003800200 */
.L_x_30:
[----:B------:R-:W-:Y:S02]  /*2560*/  HFMA2 R9, -RZ, RZ, 0, 0 ;  /* 0x00000000ff097431 */ /* 0x000fe400000001ff */
[----:B0-----:R-:W-:Y:S01]  /*2570*/  IMAD.MOV.U32 R11, RZ, RZ, R8 ;  /* 0x000000ffff0b7224 */ /* 0x001fe200078e0008 */
[----:B------:R-:W-:-:S04]  /*2580*/  MOV R8, R10 ;  /* 0x0000000a00087202 */ /* 0x000fc80000000f00 */
[----:B------:R-:W-:Y:S05]  /*2590*/  RET.REL.NODEC R8 `(msw_many_series_one_param_time_major_f32) ;  /* 0xffffffd808987950 */ /* 0x000fea0003c3ffff */
.L_x_41:
[----:B------:R-:W-:-:S00]  /*25a0*/  BRA `(.L_x_41) ;  /* 0xfffffffc00fc7947 */ /* 0x000fc0000383ffff */
[----:B------:R-:W-:-:S00]  /*25b0*/  NOP ;  /* 0x0000000000007918 */ /* 0x000fc00000000000 */
        /* <DEDUP_REMOVED lines=12> */
.L_x_84:


//--------------------- .text.msw_batch_f32       --------------------------
	.section	.text.msw_batch_f32,"ax",@progbits
	.align	128
        .global         msw_batch_f32
        .type           msw_batch_f32,@function
        .size           msw_batch_f32,(.L_x_86 - msw_batch_f32)
        .other          msw_batch_f32,@"STO_CUDA_ENTRY STV_DEFAULT"
msw_batch_f32:
.text.msw_batch_f32:
[----:B------:R-:W0:Y:S08]  /*0000*/  LDC R1, c[0x0][0x37c] ;  /* 0x0000df00ff017b82 */ /* 0x000e300000000800 */
[----:B------:R-:W1:Y:S01]  /*0010*/  S2UR UR6, SR_CTAID.Y ;  /* 0x00000000000679c3 */ /* 0x000e620000002600 */
[----:B------:R-:W1:Y:S01]  /*0020*/  LDCU UR4, c[0x0][0x394] ;  /* 0x00007280ff0477ac */ /* 0x000e620008000800 */
[----:B0-----:R-:W-:Y:S01]  /*0030*/  VIADD R1, R1, 0xffffffd8 ;  /* 0xffffffd801017836 */ /* 0x001fe20000000000 */
[----:B-1----:R-:W-:-:S06]  /*0040*/  UISETP.GE.AND UP0, UPT, UR6, UR4, UPT ;  /* 0x000000040600728c */ /* 0x002fcc000bf06270 */
[----:B------:R-:W-:-:S13]  /*0050*/  PLOP3.LUT P0, PT, PT, PT, UP0, 0x80, 0x8 ;  /* 0x000000000008781c */ /* 0x000fda0003f0f008 */
[----:B------:R-:W-:Y:S05]  /*0060*/  @P0 EXIT ;  /* 0x000000000000094d */ /* 0x000fea0003800000 */
[----:B------:R-:W0:Y:S01]  /*0070*/  LDCU.64 UR4, c[0x0][0x388] ;  /* 0x00007100ff0477ac */ /* 0x000e220008000a00 */
[----:B------:R-:W1:Y:S01]  /*0080*/  LDCU.64 UR14, c[0x0][0x358] ;  /* 0x00006b00ff0e77ac */ /* 0x000e620008000a00 */
[----:B0-----:R-:W-:-:S06]  /*0090*/  UIMAD.WIDE.U32 UR4, UR6, 0x4, UR4 ;  /* 0x00000004060478a5 */ /* 0x001fcc000f8e0004 */
[----:B------:R-:W-:Y:S02]  /*00a0*/  IMAD.U32 R2, RZ, RZ, UR4 ;  /* 0x00000004ff027e24 */ /* 0x000fe4000f8e00ff */
[----:B------:R-:W-:-:S05]  /*00b0*/  IMAD.U32 R3, RZ, RZ, UR5 ;  /* 0x00000005ff037e24 */ /* 0x000fca000f8e00ff */
[----:B-1----:R-:W2:Y:S02]  /*00c0*/  LDG.E.CONSTANT R2, desc[UR14][R2.64] ;  /* 0x0000000e02027981 */ /* 0x002ea4000c1e9900 */
[----:B--2---:R-:W-:-:S13]  /*00d0*/  R2UR UR13, R2 ;  /* 0x00000000020d72ca */ /* 0x004fda00000e0000 */
[----:B------:R-:W-:-:S06]  /*00e0*/  UISETP.GE.AND UP0, UPT, UR13, 0x1, UPT ;  /* 0x000000010d00788c */ /* 0x000fcc000bf06270 */
[----:B------:R-:W-:-:S13]  /*00f0*/  PLOP3.LUT P0, PT, PT, PT, UP0, 0x80, 0x8 ;  /* 0x000000000008781c */ /* 0x000fda0003f0f008 */
[----:B------:R-:W-:Y:S05]  /*0100*/  @!P0 EXIT ;  /* 0x000000000000894d */ /* 0x000fea0003800000 */
[----:B------:R-:W0:Y:S01]  /*0110*/  S2R R16, SR_TID.X ;  /* 0x0000000000107919 */ /* 0x000e220000002100 */
[----:B------:R-:W1:Y:S01]  /*0120*/  S2UR UR7, SR_CTAID.X ;  /* 0x00000000000779c3 */ /* 0x000e620000002500 */
[----:B------:R-:W2:Y:S01]  /*0130*/  LDCU UR4, c[0x0][0x398] ;  /* 0x00007300ff0477ac */ /* 0x000ea20008000800 */
[----:B------:R-:W-:Y:S01]  /*0140*/  BSSY.RECONVERGENT B0, `(.L_x_42) ;  /* 0x0000058000007945 */ /* 0x000fe20003800200 */
[----:B------:R-:W1:Y:S01]  /*0150*/  LDCU UR17, c[0x0][0x360] ;  /* 0x00006c00ff1177ac */ /* 0x000e620008000800 */
[----:B------:R-:W3:Y:S01]  /*0160*/  LDCU UR10, c[0x0][0x390] ;  /* 0x00007200ff0a77ac */ /* 0x000ee20008000800 */
[----:B------:R-:W4:Y:S01]  /*0170*/  LDCU UR8, c[0x0][0x370] ;  /* 0x00006e00ff0877ac */ /* 0x000f220008000800 */
[----:B--2---:R-:W-:Y:S02]  /*0180*/  UIADD3 UR4, UPT, UPT, UR13, -0x1, UR4 ;  /* 0xffffffff0d047890 */ /* 0x004fe4000fffe004 */
[----:B-1----:R-:W-:Y:S02]  /*0190*/  UIMAD UR7, UR7, UR17, URZ ;  /* 0x00000011070772a4 */ /* 0x002fe4000f8e02ff */
[----:B---3--:R-:W-:-:S02]  /*01a0*/  UISETP.LT.AND UP0, UPT, UR4, UR10, UPT ;  /* 0x0000000a0400728c */ /* 0x008fc4000bf01270 */
[----:B------:R-:W-:Y:S02]  /*01b0*/  UIMAD UR5, UR6, UR10, URZ ;  /* 0x0000000a060572a4 */ /* 0x000fe4000f8e02ff */
[----:B------:R-:W-:Y:S01]  /*01c0*/  USEL UR9, UR4, UR10, UP0 ;  /* 0x0000000a04097287 */ /* 0x000fe20008000000 */
[----:B0-----:R-:W-:Y:S01]  /*01d0*/  VIADD R0, R16, UR7 ;  /* 0x0000000710007c36 */ /* 0x001fe20008000000 */
[----:B----4-:R-:W-:-:S04]  /*01e0*/  UIMAD UR6, UR17, UR8, URZ ;  /* 0x00000008110672a4 */ /* 0x010fc8000f8e02ff */
[----:B------:R-:W-:-:S13]  /*01f0*/  ISETP.GE.AND P0, PT, R0, UR9, PT ;  /* 0x0000000900007c0c */ /* 0x000fda000bf06270 */
[----:B------:R-:W-:Y:S05]  /*0200*/  @P0 BRA `(.L_x_43) ;  /* 0x00000004002c0947 */ /* 0x000fea0003800000 */
[----:B------:R-:W0:Y:S01]  /*0210*/  I2F.U32.RP R7, UR6 ;  /* 0x0000000600077d06 */ /* 0x000e220008209000 */
[----:B------:R-:W-:Y:S01]  /*0220*/  VIADD R4, R0, UR6 ;  /* 0x0000000600047c36 */ /* 0x000fe20008000000 */
[----:B------:R-:W-:Y:S01]  /*0230*/  ISETP.NE.U32.AND P2, PT, RZ, UR6, PT ;  /* 0x00000006ff007c0c */ /* 0x000fe2000bf45070 */
[----:B------:R-:W-:Y:S01]  /*0240*/  IMAD R9, RZ, RZ, -UR6 ;  /* 0x80000006ff097e24 */ /* 0x000fe2000f8e02ff */
[----:B------:R-:W-:Y:S02]  /*0250*/  BSSY.RECONVERGENT B1, `(.L_x_44) ;  /* 0x000002a000017945 */ /* 0x000fe40003800200 */
[C---:B------:R-:W-:Y:S02]  /*0260*/  ISETP.GE.AND P0, PT, R4.reuse, UR9, PT ;  /* 0x0000000904007c0c */ /* 0x040fe4000bf06270 */
[----:B------:R-:W-:Y:S02]  /*0270*/  VIMNMX R5, PT, PT, R4, UR9, !PT ;  /* 0x0000000904057c48 */ /* 0x000fe4000ffe0100 */
[----:B------:R-:W-:-:S04]  /*0280*/  SEL R6, RZ, 0x1, P0 ;  /* 0x00000001ff067807 */ /* 0x000fc80000000000 */
[----:B------:R-:W-:Y:S01]  /*0290*/  IADD3 R5, PT, PT, R5, -R4, -R6 ;  /* 0x8000000405057210 */ /* 0x000fe20007ffe806 */
[----:B0-----:R-:W0:Y:S02]  /*02a0*/  MUFU.RCP R7, R7 ;  /* 0x0000000700077308 */ /* 0x001e240000001000 */
[----:B0-----:R-:W-:-:S06]  /*02b0*/  VIADD R2, R7, 0xffffffe ;  /* 0x0ffffffe07027836 */ /* 0x001fcc0000000000 */
[----:B------:R0:W1:Y:S02]  /*02c0*/  F2I.FTZ.U32.TRUNC.NTZ R3, R2 ;  /* 0x0000000200037305 */ /* 0x000064000021f000 */
[----:B0-----:R-:W-:Y:S02]  /*02d0*/  IMAD.MOV.U32 R2, RZ, RZ, RZ ;  /* 0x000000ffff027224 */ /* 0x001fe400078e00ff */
[----:B-1----:R-:W-:-:S04]  /*02e0*/  IMAD R9, R9, R3, RZ ;  /* 0x0000000309097224 */ /* 0x002fc800078e02ff */
[----:B------:R-:W-:-:S06]  /*02f0*/  IMAD.HI.U32 R8, R3, R9, R2 ;  /* 0x0000000903087227 */ /* 0x000fcc00078e0002 */
[----:B------:R-:W-:-:S04]  /*0300*/  IMAD.HI.U32 R7, R8, R5, RZ ;  /* 0x0000000508077227 */ /* 0x000fc800078e00ff */
[----:B------:R-:W-:-:S04]  /*0310*/  IMAD.MOV R2, RZ, RZ, -R7 ;  /* 0x000000ffff027224 */ /* 0x000fc800078e0a07 */
[----:B------:R-:W-:Y:S02]  /*0320*/  IMAD R5, R2, UR6, R5 ;  /* 0x0000000602057c24 */ /* 0x000fe4000f8e0205 */
[----:B------:R-:W0:Y:S03]  /*0330*/  LDC.64 R2, c[0x0][0x3a0] ;  /* 0x0000e800ff027b82 */ /* 0x000e260000000a00 */
[----:B------:R-:W-:-:S13]  /*0340*/  ISETP.GE.U32.AND P0, PT, R5, UR6, PT ;  /* 0x0000000605007c0c */ /* 0x000fda000bf06070 */
[----:B------:R-:W-:Y:S02]  /*0350*/  @P0 VIADD R5, R5, -UR6 ;  /* 0x8000000605050c36 */ /* 0x000fe40008000000 */
[----:B------:R-:W-:-:S03]  /*0360*/  @P0 VIADD R7, R7, 0x1 ;  /* 0x0000000107070836 */ /* 0x000fc60000000000 */
[----:B------:R-:W-:-:S13]  /*0370*/  ISETP.GE.U32.AND P1, PT, R5, UR6, PT ;  /* 0x0000000605007c0c */ /* 0x000fda000bf26070 */
[----:B------:R-:W-:Y:S01]  /*0380*/  @P1 VIADD R7, R7, 0x1 ;  /* 0x0000000107071836 */ /* 0x000fe20000000000 */
[----:B------:R-:W-:-:S05]  /*0390*/  @!P2 LOP3.LUT R7, RZ, UR6, RZ, 0x33, !PT ;  /* 0x00000006ff07ac12 */ /* 0x000fca000f8e33ff */
[----:B------:R-:W-:-:S05]  /*03a0*/  IMAD.IADD R4, R6, 0x1, R7 ;  /* 0x0000000106047824 */ /* 0x000fca00078e0207 */
[C---:B------:R-:W-:Y:S02]  /*03b0*/  LOP3.LUT R5, R4.reuse, 0x3, RZ, 0xc0, !PT ;  /* 0x0000000304057812 */ /* 0x040fe400078ec0ff */
[----:B------:R-:W-:Y:S02]  /*03c0*/  ISETP.GE.U32.AND P1, PT, R4, 0x3, PT ;  /* 0x000000030400780c */ /* 0x000fe40003f26070 */
[----:B------:R-:W-:-:S13]  /*03d0*/  ISETP.NE.AND P0, PT, R5, 0x3, PT ;  /* 0x000000030500780c */ /* 0x000fda0003f05270 */
[----:B0-----:R-:W-:Y:S05]  /*03e0*/  @!P0 BRA `(.L_x_45) ;  /* 0x0000000000408947 */ /* 0x001fea0003800000 */
[----:B------:R-:W0:Y:S01]  /*03f0*/  LDC.64 R8, c[0x0][0x3a0] ;  /* 0x0000e800ff087b82 */ /* 0x000e220000000a00 */
[----:B------:R-:W-:Y:S02]  /*0400*/  VIADD R4, R4, 0x1 ;  /* 0x0000000104047836 */ /* 0x000fe40000000000 */
[----:B------:R-:W-:Y:S02]  /*0410*/  IMAD.MOV.U32 R10, RZ, RZ, RZ ;  /* 0x000000ffff0a7224 */ /* 0x000fe400078e00ff */
[----:B------:R-:W-:Y:S01]  /*0420*/  IMAD.MOV.U32 R11, RZ, RZ, 0x7fc00000 ;  /* 0x7fc00000ff0b7424 */ /* 0x000fe200078e00ff */
[----:B------:R-:W-:-:S07]  /*0430*/  LOP3.LUT R13, R4, 0x3, RZ, 0xc0, !PT ;  /* 0x00000003040d7812 */ /* 0x000fce00078ec0ff */
.L_x_46:
[----:B-1----:R-:W-:Y:S02]  /*0440*/  IMAD.U32 R5, RZ, RZ, UR5 ;  /* 0x00000005ff057e24 */ /* 0x002fe4000f8e00ff */
[----:B------:R-:W-:Y:S02]  /*0450*/  IMAD.U32 R7, RZ, RZ, UR10 ;  /* 0x0000000aff077e24 */ /* 0x000fe4000f8e00ff */
[----:B------:R-:W-:Y:S02]  /*0460*/  IMAD R5, R5, 0x2, R0 ;  /* 0x0000000205057824 */ /* 0x000fe400078e0200 */
[----:B------:R-:W-:Y:S02]  /*0470*/  VIADD R10, R10, 0x1 ;  /* 0x000000010a0a7836 */ /* 0x000fe40000000000 */
[----:B0-----:R-:W-:-:S03]  /*0480*/  IMAD.WIDE R4, R5, 0x4, R8 ;  /* 0x0000000405047825 */ /* 0x001fc600078e0208 */
[----:B------:R-:W-:Y:S01]  /*0490*/  ISETP.NE.AND P0, PT, R10, R13, PT ;  /* 0x0000000d0a00720c */ /* 0x000fe20003f05270 */
[----:B------:R-:W-:Y:S01]  /*04a0*/  VIADD R0, R0, UR6 ;  /* 0x0000000600007c36 */ /* 0x000fe20008000000 */
[----:B------:R1:W-:Y:S01]  /*04b0*/  STG.E desc[UR14][R4.64], R11 ;  /* 0x0000000b04007986 */ /* 0x0003e2000c10190e */
[----:B------:R-:W-:-:S05]  /*04c0*/  IMAD.WIDE R6, R7, 0x4, R4 ;  /* 0x0000000407067825 */ /* 0x000fca00078e0204 */
[----:B------:R1:W-:Y:S05]  /*04d0*/  STG.E desc[UR14][R6.64], R11 ;  /* 0x0000000b06007986 */ /* 0x0003ea000c10190e */
[----:B------:R-:W-:Y:S05]  /*04e0*/  @P0 BRA `(.L_x_46) ;  /* 0xfffffffc00d40947 */ /* 0x000fea000383ffff */
.L_x_45:
[----:B------:R-:W-:Y:S05]  /*04f0*/  BSYNC.RECONVERGENT B1 ;  /* 0x0000000000017941 */ /* 0x000fea0003800200 */
.L_x_44:
[----:B------:R-:W-:Y:S05]  /*0500*/  @!P1 BRA `(.L_x_43) ;  /* 0x00000000006c9947 */ /* 0x000fea0003800000 */
.L_x_47:
[----:B------:R-:W-:Y:S02]  /*0510*/  IMAD.U32 R19, RZ, RZ, UR5 ;  /* 0x00000005ff137e24 */ /* 0x000fe4000f8e00ff */
[----:B-12---:R-:W-:Y:S02]  /*0520*/  IMAD.U32 R5, RZ, RZ, UR6 ;  /* 0x00000006ff057e24 */ /* 0x006fe4000f8e00ff */
[----:B------:R-:W-:Y:S02]  /*0530*/  IMAD R19, R19, 0x2, R0 ;  /* 0x0000000213137824 */ /* 0x000fe400078e0200 */
[----:B------:R-:W-:Y:S02]  /*0540*/  IMAD.U32 R9, RZ, RZ, UR6 ;  /* 0x00000006ff097e24 */ /* 0x000fe4000f8e00ff */
[----:B------:R-:W-:-:S04]  /*0550*/  IMAD.WIDE R18, R19, 0x4, R2 ;  /* 0x0000000413127825 */ /* 0x000fc800078e0202 */
[----:B------:R-:W-:Y:S02]  /*0560*/  IMAD.U32 R15, RZ, RZ, UR10 ;  /* 0x0000000aff0f7e24 */ /* 0x000fe4000f8e00ff */
[----:B------:R-:W-:-:S04]  /*0570*/  IMAD.WIDE R4, R5, 0x4, R18 ;  /* 0x0000000405047825 */ /* 0x000fc800078e0212 */
[----:B------:R-:W-:Y:S02]  /*0580*/  IMAD.U32 R13, RZ, RZ, UR6 ;  /* 0x00000006ff0d7e24 */ /* 0x000fe4000f8e00ff */
[----:B------:R-:W-:-:S04]  /*0590*/  IMAD.WIDE R8, R9, 0x4, R4 ;  /* 0x0000000409087825 */ /* 0x000fc800078e0204 */
[----:B------:R-:W-:Y:S02]  /*05a0*/  IMAD.MOV.U32 R17, RZ, RZ, 0x7fc00000 ;  /* 0x7fc00000ff117424 */ /* 0x000fe400078e00ff */
[----:B------:R-:W-:-:S03]  /*05b0*/  IMAD.WIDE R20, R15, 0x4, R18 ;  /* 0x000000040f147825 */ /* 0x000fc600078e0212 */
[----:B------:R0:W-:Y:S01]  /*05c0*/  STG.E desc[UR14][R18.64], R17 ;  /* 0x0000001112007986 */ /* 0x0001e2000c10190e */
        /* <DEDUP_REMOVED lines=8> */
[----:B0-----:R-:W-:-:S03]  /*0650*/  IMAD.U32 R19, RZ, RZ, UR6 ;  /* 0x00000006ff137e24 */ /* 0x001fc6000f8e00ff */
[----:B------:R2:W-:Y:S01]  /*0660*/  STG.E desc[UR14][R10.64], R17 ;  /* 0x000000110a007986 */ /* 0x0005e2000c10190e */
[----:B------:R-:W-:-:S03]  /*0670*/  IMAD R0, R19, 0x4, R0 ;  /* 0x0000000413007824 */ /* 0x000fc600078e0200 */
[----:B------:R2:W-:Y:S02]  /*0680*/  STG.E desc[UR14][R12.64], R17 ;  /* 0x000000110c007986 */ /* 0x0005e4000c10190e */
[----:B------:R-:W-:Y:S02]  /*0690*/  ISETP.GE.AND P0, PT, R0, UR9, PT ;  /* 0x0000000900007c0c */ /* 0x000fe4000bf06270 */
[----:B------:R2:W-:Y:S11]  /*06a0*/  STG.E desc[UR14][R14.64], R17 ;  /* 0x000000110e007986 */ /* 0x0005f6000c10190e */
[----:B------:R-:W-:Y:S05]  /*06b0*/  @!P0 BRA `(.L_x_47) ;  /* 0xfffffffc00948947 */ /* 0x000fea000383ffff */
.L_x_43:
[----:B------:R-:W-:Y:S05]  /*06c0*/  BSYNC.RECONVERGENT B0 ;  /* 0x0000000000007941 */ /* 0x000fea0003800200 */
.L_x_42:
[----:B------:R-:W-:Y:S01]  /*06d0*/  ISETP.GE.U32.AND P0, PT, R16, UR13, PT ;  /* 0x0000000d10007c0c */ /* 0x000fe2000bf06070 */
[----:B------:R-:W0:Y:S01]  /*06e0*/  LDCU.64 UR10, c[0x4][0x8] ;  /* 0x01000100ff0a77ac */ /* 0x000e220008000a00 */
[----:B------:R-:W-:Y:S11]  /*06f0*/  BSSY.RECONVERGENT B0, `(.L_x_48) ;  /* 0x000009e000007945 */ /* 0x000ff60003800200 */
[----:B------:R-:W-:Y:S05]  /*0700*/  @P0 BRA `(.L_x_49) ;  /* 0x0000000800700947 */ /* 0x000fea0003800000 */
[----:B-12---:R-:W1:Y:S01]  /*0710*/  I2F.F64.U32 R4, UR13 ;  /* 0x0000000d00047d12 */ /* 0x006e620008201800 */
[----:B------:R-:W-:Y:S01]  /*0720*/  IMAD.MOV.U32 R2, RZ, RZ, 0x1 ;  /* 0x00000001ff027424 */ /* 0x000fe200078e00ff */
[----:B------:R-:W-:Y:S01]  /*0730*/  UMOV UR8, 0x4d12d84a ;  /* 0x4d12d84a00087882 */ /* 0x000fe20000000000 */
[----:B------:R-:W-:-:S05]  /*0740*/  UMOV UR9, 0x401921fb ;  /* 0x401921fb00097882 */ /* 0x000fca0000000000 */
[----:B-1----:R-:W1:Y:S02]  /*0750*/  MUFU.RCP64H R3, R5 ;  /* 0x0000000500037308 */ /* 0x002e640000001800 */
[----:B-1----:R-:W-:-:S08]  /*0760*/  DFMA R6, -R4, R2, 1 ;  /* 0x3ff000000406742b */ /* 0x002fd00000000102 */
[----:B------:R-:W-:-:S08]  /*0770*/  DFMA R6, R6, R6, R6 ;  /* 0x000000060606722b */ /* 0x000fd00000000006 */
[----:B------:R-:W-:-:S08]  /*0780*/  DFMA R6, R2, R6, R2 ;  /* 0x000000060206722b */ /* 0x000fd00000000002 */
[----:B------:R-:W-:-:S08]  /*0790*/  DFMA R2, -R4, R6, 1 ;  /* 0x3ff000000402742b */ /* 0x000fd00000000106 */
[----:B------:R-:W-:-:S08]  /*07a0*/  DFMA R2, R6, R2, R6 ;  /* 0x000000020602722b */ /* 0x000fd00000000006 */
[----:B------:R-:W-:-:S08]  /*07b0*/  DMUL R6, R2, UR8 ;  /* 0x0000000802067c28 */ /* 0x000fd00008000000 */
[----:B------:R-:W-:-:S08]  /*07c0*/  DFMA R8, -R4, R6, UR8 ;  /* 0x0000000804087e2b */ /* 0x000fd00008000106 */
[----:B------:R-:W-:-:S10]  /*07d0*/  DFMA R2, R2, R8, R6 ;  /* 0x000000080202722b */ /* 0x000fd40000000006 */
[----:B------:R-:W-:-:S05]  /*07e0*/  FFMA R0, RZ, R5, R3 ;  /* 0x00000005ff007223 */ /* 0x000fca0000000003 */
[----:B------:R-:W-:-:S13]  /*07f0*/  FSETP.GT.AND P0, PT, |R0|, 1.469367938527859385e-39, PT ;  /* 0x001000000000780b */ /* 0x000fda0003f04200 */
[----:B------:R-:W-:Y:S05]  /*0800*/  @P0 BRA `(.L_x_50) ;  /* 0x0000000000180947 */ /* 0x000fea0003800000 */
[----:B------:R-:W-:Y:S01]  /*0810*/  IMAD.MOV.U32 R8, RZ, RZ, R4 ;  /* 0x000000ffff087224 */ /* 0x000fe200078e0004 */
[----:B------:R-:W-:Y:S01]  /*0820*/  MOV R12, 0x870 ;  /* 0x00000870000c7802 */ /* 0x000fe20000000f00 */
[----:B------:R-:W-:Y:S02]  /*0830*/  IMAD.MOV.U32 R9, RZ, RZ, R5 ;  /* 0x000000ffff097224 */ /* 0x000fe400078e0005 */
[----:B------:R-:W-:Y:S02]  /*0840*/  IMAD.MOV.U32 R6, RZ, RZ, 0x4d12d84a ;  /* 0x4d12d84aff067424 */ /* 0x000fe400078e00ff */
[----:B------:R-:W-:-:S07]  /*0850*/  IMAD.MOV.U32 R7, RZ, RZ, 0x401921fb ;  /* 0x401921fbff077424 */ /* 0x000fce00078e00ff */
[----:B0-----:R-:W-:Y:S05]  /*0860*/  CALL.REL.NOINC `($__internal_1_$__cuda_sm20_div_rn_f64_full) ;  /* 0x0000001000707944 */ /* 0x001fea0003c00000 */
.L_x_50:
[----:B------:R-:W1:Y:S01]  /*0870*/  S2UR UR9, SR_CgaCtaId ;  /* 0x00000000000979c3 */ /* 0x000e620000008800 */
[----:B------:R-:W-:Y:S01]  /*0880*/  UMOV UR8, 0x400 ;  /* 0x0000040000087882 */ /* 0x000fe20000000000 */
[----:B------:R-:W-:Y:S02]  /*0890*/  IMAD.U32 R0, RZ, RZ, UR13 ;  /* 0x0000000dff007e24 */ /* 0x000fe4000f8e00ff */
[----:B------:R-:W-:Y:S01]  /*08a0*/  IMAD.MOV.U32 R17, RZ, RZ, R16 ;  /* 0x000000ffff117224 */ /* 0x000fe200078e0010 */
[----:B-1----:R-:W-:-:S06]  /*08b0*/  ULEA UR8, UR9, UR8, 0x18 ;  /* 0x0000000809087291 */ /* 0x002fcc000f8ec0ff */
[----:B------:R-:W-:-:S07]  /*08c0*/  LEA R0, R0, UR8, 0x3 ;  /* 0x0000000800007c11 */ /* 0x000fce000f8e18ff */
.L_x_57:
[----:B------:R-:W1:Y:S01]  /*08d0*/  I2F.F64 R18, R17 ;  /* 0x0000001100127312 */ /* 0x000e620000201c00 */
[----:B------:R-:W-:Y:S01]  /*08e0*/  BSSY.RECONVERGENT B1, `(.L_x_51) ;  /* 0x000001d000017945 */ /* 0x000fe20003800200 */
[----:B-1----:R-:W-:-:S08]  /*08f0*/  DMUL R18, R18, R2 ;  /* 0x0000000212127228 */ /* 0x002fd00000000000 */
[----:B------:R-:W-:-:S14]  /*0900*/  DSETP.NEU.AND P0, PT, |R18|, +INF , PT ;  /* 0x7ff000001200742a */ /* 0x000fdc0003f0d200 */
[----:B------:R-:W-:Y:S01]  /*0910*/  @!P0 DMUL R20, RZ, R18 ;  /* 0x00000012ff148228 */ /* 0x000fe20000000000 */
[----:B------:R-:W-:Y:S01]  /*0920*/  @!P0 IMAD.MOV.U32 R26, RZ, RZ, RZ ;  /* 0x000000ffff1a8224 */ /* 0x000fe200078e00ff */
[----:B------:R-:W-:Y:S09]  /*0930*/  @!P0 BRA `(.L_x_52) ;  /* 0x00000000005c8947 */ /* 0x000ff20003800000 */
[----:B------:R-:W-:Y:S01]  /*0940*/  UMOV UR8, 0x6dc9c883 ;  /* 0x6dc9c88300087882 */ /* 0x000fe20000000000 */
[----:B------:R-:W-:Y:S01]  /*0950*/  UMOV UR9, 0x3fe45f30 ;  /* 0x3fe45f3000097882 */ /* 0x000fe20000000000 */
[C---:B------:R-:W-:Y:S02]  /*0960*/  DSETP.GE.AND P0, PT, |R18|.reuse, 2.14748364800000000000e+09, PT ;  /* 0x41e000001200742a */ /* 0x040fe40003f06200 */
[----:B------:R-:W-:Y:S01]  /*0970*/  DMUL R26, R18, UR8 ;  /* 0x00000008121a7c28 */ /* 0x000fe20008000000 */
[----:B------:R-:W-:Y:S01]  /*0980*/  UMOV UR8, 0x54442d18 ;  /* 0x54442d1800087882 */ /* 0x000fe20000000000 */
[----:B------:R-:W-:-:S08]  /*0990*/  UMOV UR9, 0x3ff921fb ;  /* 0x3ff921fb00097882 */ /* 0x000fd00000000000 */
[----:B------:R-:W1:Y:S08]  /*09a0*/  F2I.F64 R26, R26 ;  /* 0x0000001a001a7311 */ /* 0x000e700000301100 */
[----:B-1----:R-:W1:Y:S02]  /*09b0*/  I2F.F64 R20, R26 ;  /* 0x0000001a00147312 */ /* 0x002e640000201c00 */
[----:B-1----:R-:W-:Y:S01]  /*09c0*/  DFMA R4, R20, -UR8, R18 ;  /* 0x8000000814047c2b */ /* 0x002fe20008000012 */
[----:B------:R-:W-:Y:S01]  /*09d0*/  UMOV UR8, 0x33145c00 ;  /* 0x33145c0000087882 */ /* 0x000fe20000000000 */
[----:B------:R-:W-:-:S06]  /*09e0*/  UMOV UR9, 0x3c91a626 ;  /* 0x3c91a62600097882 */ /* 0x000fcc0000000000 */
[----:B------:R-:W-:Y:S01]  /*09f0*/  DFMA R4, R20, -UR8, R4 ;  /* 0x8000000814047c2b */ /* 0x000fe20008000004 */
[----:B------:R-:W-:Y:S01]  /*0a00*/  UMOV UR8, 0x252049c0 ;  /* 0x252049c000087882 */ /* 0x000fe20000000000 */
[----:B------:R-:W-:-:S06]  /*0a10*/  UMOV UR9, 0x397b839a ;  /* 0x397b839a00097882 */ /* 0x000fcc0000000000 */
[----:B------:R-:W-:Y:S01]  /*0a20*/  DFMA R20, R20, -UR8, R4 ;  /* 0x8000000814147c2b */ /* 0x000fe20008000004 */
[----:B------:R-:W-:Y:S10]  /*0a30*/  @!P0 BRA `(.L_x_52) ;  /* 0x00000000001c8947 */ /* 0x000ff40003800000 */
[----:B------:R-:W-:Y:S01]  /*0a40*/  IMAD.MOV.U32 R6, RZ, RZ, R18 ;  /* 0x000000ffff067224 */ /* 0x000fe200078e0012 */
[----:B------:R-:W-:Y:S01]  /*0a50*/  MOV R20, 0xa80 ;  /* 0x00000a8000147802 */ /* 0x000fe20000000f00 */
[----:B------:R-:W-:-:S07]  /*0a60*/  IMAD.MOV.U32 R14, RZ, RZ, R19 ;  /* 0x000000ffff0e7224 */ /* 0x000fce00078e0013 */
[----:B0-----:R-:W-:Y:S05]  /*0a70*/  CALL.REL.NOINC `($msw_batch_f32$__internal_trig_reduction_slowpathd) ;  /* 0x0000001400607944 */ /* 0x001fea0003c00000 */
[----:B------:R-:W-:Y:S02]  /*0a80*/  IMAD.MOV.U32 R26, RZ, RZ, R4 ;  /* 0x000000ffff1a7224 */ /* 0x000fe400078e0004 */
[----:B------:R-:W-:Y:S02]  /*0a90*/  IMAD.MOV.U32 R20, RZ, RZ, R6 ;  /* 0x000000ffff147224 */ /* 0x000fe400078e0006 */
[----:B------:R-:W-:-:S07]  /*0aa0*/  IMAD.MOV.U32 R21, RZ, RZ, R7 ;  /* 0x000000ffff157224 */ /* 0x000fce00078e0007 */
.L_x_52:
[----:B0-----:R-:W-:Y:S05]  /*0ab0*/  BSYNC.RECONVERGENT B1 ;  /* 0x0000000000017941 */ /* 0x001fea0003800200 */
.L_x_51:
[----:B------:R-:W-:-:S05]  /*0ac0*/  IMAD.SHL.U32 R4, R26, 0x40, RZ ;  /* 0x000000401a047824 */ /* 0x000fca00078e00ff */
[----:B------:R-:W-:-:S04]  /*0ad0*/  LOP3.LUT R4, R4, 0x40, RZ, 0xc0, !PT ;  /* 0x0000004004047812 */ /* 0x000fc800078ec0ff */
[----:B------:R-:W-:-:S05]  /*0ae0*/  IADD3 R28, P0, PT, R4, UR10, RZ ;  /* 0x0000000a041c7c10 */ /* 0x000fca000ff1e0ff */
[----:B------:R-:W-:-:S05]  /*0af0*/  IMAD.X R29, RZ, RZ, UR11, P0 ;  /* 0x0000000bff1d7e24 */ /* 0x000fca00080e06ff */
[----:B------:R-:W2:Y:S04]  /*0b00*/  LDG.E.128.CONSTANT R4, desc[UR14][R28.64] ;  /* 0x0000000e1c047981 */ /* 0x000ea8000c1e9d00 */
[----:B------:R-:W3:Y:S04]  /*0b10*/  LDG.E.128.CONSTANT R8, desc[UR14][R28.64+0x10] ;  /* 0x0000100e1c087981 */ /* 0x000ee8000c1e9d00 */
[----:B------:R-:W4:Y:S01]  /*0b20*/  LDG.E.128.CONSTANT R12, desc[UR14][R28.64+0x20] ;  /* 0x0000200e1c0c7981 */ /* 0x000f22000c1e9d00 */
[----:B------:R-:W-:Y:S01]  /*0b30*/  LOP3.LUT R22, R26, 0x1, RZ, 0xc0, !PT ;  /* 0x000000011a167812 */ /* 0x000fe200078ec0ff */
[----:B------:R-:W-:Y:S01]  /*0b40*/  IMAD.MOV.U32 R23, RZ, RZ, 0x3da8ff83 ;  /* 0x3da8ff83ff177424 */ /* 0x000fe200078e00ff */
[----:B------:R-:W-:Y:S01]  /*0b50*/  DMUL R24, R20, R20 ;  /* 0x0000001414187228 */ /* 0x000fe20000000000 */
[----:B------:R-:W-:Y:S01]  /*0b60*/  BSSY.RECONVERGENT B1, `(.L_x_53) ;  /* 0x0000032000017945 */ /* 0x000fe20003800200 */
[----:B------:R-:W-:Y:S01]  /*0b70*/  ISETP.NE.U32.AND P0, PT, R22, 0x1, PT ;  /* 0x000000011600780c */ /* 0x000fe20003f05070 */
[----:B------:R-:W-:-:S03]  /*0b80*/  IMAD.MOV.U32 R22, RZ, RZ, 0x20fd8164 ;  /* 0x20fd8164ff167424 */ /* 0x000fc600078e00ff */
[----:B------:R-:W-:Y:S02]  /*0b90*/  FSEL R23, -R23, 0.11223486810922622681, !P0 ;  /* 0x3de5db6517177808 */ /* 0x000fe40004000100 */
[----:B------:R-:W-:-:S06]  /*0ba0*/  FSEL R22, R22, -8.06006814911005101289e+34, !P0 ;  /* 0xf9785eba16167808 */ /* 0x000fcc0004000000 */
[----:B--2---:R-:W-:-:S08]  /*0bb0*/  DFMA R4, R24, R22, R4 ;  /* 0x000000161804722b */ /* 0x004fd00000000004 */
[----:B------:R-:W-:-:S08]  /*0bc0*/  DFMA R4, R24, R4, R6 ;  /* 0x000000041804722b */ /* 0x000fd00000000006 */
[----:B---3--:R-:W-:-:S08]  /*0bd0*/  DFMA R4, R24, R4, R8 ;  /* 0x000000041804722b */ /* 0x008fd00000000008 */
[----:B------:R-:W-:-:S08]  /*0be0*/  DFMA R4, R24, R4, R10 ;  /* 0x000000041804722b */ /* 0x000fd0000000000a */
[----:B----4-:R-:W-:-:S08]  /*0bf0*/  DFMA R4, R24, R4, R12 ;  /* 0x000000041804722b */ /* 0x010fd0000000000c */
[----:B------:R-:W-:-:S08]  /*0c00*/  DFMA R4, R24, R4, R14 ;  /* 0x000000041804722b */ /* 0x000fd0000000000e */
[----:B------:R-:W-:Y:S02]  /*0c10*/  DFMA R20, R4, R20, R20 ;  /* 0x000000140414722b */ /* 0x000fe40000000014 */
[----:B------:R-:W-:-:S10]  /*0c20*/  DFMA R4, R24, R4, 1 ;  /* 0x3ff000001804742b */ /* 0x000fd40000000004 */
[----:B------:R-:W-:Y:S02]  /*0c30*/  FSEL R6, R4, R20, !P0 ;  /* 0x0000001404067208 */ /* 0x000fe40004000000 */
[----:B------:R-:W-:Y:S02]  /*0c40*/  FSEL R7, R5, R21, !P0 ;  /* 0x0000001505077208 */ /* 0x000fe40004000000 */
[----:B------:R-:W-:-:S04]  /*0c50*/  LOP3.LUT P0, RZ, R26, 0x2, RZ, 0xc0, !PT ;  /* 0x000000021aff7812 */ /* 0x000fc8000780c0ff */
[----:B------:R-:W-:-:S10]  /*0c60*/  DADD R4, RZ, -R6 ;  /* 0x00000000ff047229 */ /* 0x000fd40000000806 */
[----:B------:R-:W-:Y:S01]  /*0c70*/  FSEL R5, R7, R5, !P0 ;  /* 0x0000000507057208 */ /* 0x000fe20004000000 */
[----:B------:R-:W-:Y:S01]  /*0c80*/  IMAD R7, R17, 0x8, R0 ;  /* 0x0000000811077824 */ /* 0x000fe200078e0200 */
[----:B------:R-:W-:Y:S01]  /*0c90*/  FSEL R4, R6, R4, !P0 ;  /* 0x0000000406047208 */ /* 0x000fe20004000000 */
[----:B------:R-:W-:-:S04]  /*0ca0*/  DSETP.NEU.AND P0, PT, |R18|, +INF , PT ;  /* 0x7ff000001200742a */ /* 0x000fc80003f0d200 */
[----:B------:R0:W-:Y:S10]  /*0cb0*/  STS.64 [R7], R4 ;  /* 0x0000000407007388 */ /* 0x0001f40000000a00 */
[----:B------:R-:W-:Y:S01]  /*0cc0*/  @!P0 DMUL R20, RZ, R18 ;  /* 0x00000012ff148228 */ /* 0x000fe20000000000 */
[----:B------:R-:W-:Y:S01]  /*0cd0*/  @!P0 IMAD.MOV.U32 R22, RZ, RZ, 0x1 ;  /* 0x00000001ff168424 */ /* 0x000fe200078e00ff */
[----:B0-----:R-:W-:Y:S09]  /*0ce0*/  @!P0 BRA `(.L_x_54) ;  /* 0x0000000000648947 */ /* 0x001ff20003800000 */
[----:B------:R-:W-:Y:S01]  /*0cf0*/  UMOV UR8, 0x6dc9c883 ;  /* 0x6dc9c88300087882 */ /* 0x000fe20000000000 */
[----:B------:R-:W-:Y:S01]  /*0d00*/  UMOV UR9, 0x3fe45f30 ;  /* 0x3fe45f3000097882 */ /* 0x000fe20000000000 */
[C---:B------:R-:W-:Y:S01]  /*0d10*/  DSETP.GE.AND P0, PT, |R18|.reuse, 2.14748364800000000000e+09, PT ;  /* 0x41e000001200742a */ /* 0x040fe20003f06200 */
[----:B------:R-:W-:Y:S01]  /*0d20*/  BSSY.RECONVERGENT B2, `(.L_x_55) ;  /* 0x0000014000027945 */ /* 0x000fe20003800200 */
[----:B------:R-:W-:Y:S01]  /*0d30*/  DMUL R4, R18, UR8 ;  /* 0x0000000812047c28 */ /* 0x000fe20008000000 */
[----:B------:R-:W-:Y:S01]  /*0d40*/  UMOV UR8, 0x54442d18 ;  /* 0x54442d1800087882 */ /* 0x000fe20000000000 */
[----:B------:R-:W-:-:S08]  /*0d50*/  UMOV UR9, 0x3ff921fb ;  /* 0x3ff921fb00097882 */ /* 0x000fd00000000000 */
[----:B------:R-:W0:Y:S08]  /*0d60*/  F2I.F64 R4, R4 ;  /* 0x0000000400047311 */ /* 0x000e300000301100 */
[----:B0-----:R-:W0:Y:S02]  /*0d70*/  I2F.F64 R20, R4 ;  /* 0x0000000400147312 */ /* 0x001e240000201c00 */
[----:B0-----:R-:W-:Y:S01]  /*0d80*/  DFMA R6, R20, -UR8, R18 ;  /* 0x8000000814067c2b */ /* 0x001fe20008000012 */
        /* <DEDUP_REMOVED lines=10> */
[----:B------:R-:W-:Y:S05]  /*0e30*/  CALL.REL.NOINC `($msw_batch_f32$__internal_trig_reduction_slowpathd) ;  /* 0x0000001000707944 */ /* 0x000fea0003c00000 */
[----:B------:R-:W-:Y:S02]  /*0e40*/  IMAD.MOV.U32 R20, RZ, RZ, R6 ;  /* 0x000000ffff147224 */ /* 0x000fe400078e0006 */
[----:B------:R-:W-:-:S07]  /*0e50*/  IMAD.MOV.U32 R21, RZ, RZ, R7 ;  /* 0x000000ffff157224 */ /* 0x000fce00078e0007 */
.L_x_56:
[----:B------:R-:W-:Y:S05]  /*0e60*/  BSYNC.RECONVERGENT B2 ;  /* 0x0000000000027941 */ /* 0x000fea0003800200 */
.L_x_55:
[----:B------:R-:W-:-:S07]  /*0e70*/  VIADD R22, R4, 0x1 ;  /* 0x0000000104167836 */ /* 0x000fce0000000000 */
.L_x_54:
[----:B------:R-:W-:Y:S05]  /*0e80*/  BSYNC.RECONVERGENT B1 ;  /* 0x0000000000017941 */ /* 0x000fea0003800200 */
.L_x_53:
        /* <DEDUP_REMOVED lines=9> */
[----:B------:R-:W0:Y:S01]  /*0f20*/  S2UR UR9, SR_CgaCtaId ;  /* 0x00000000000979c3 */ /* 0x000e220000008800 */
[----:B------:R-:W-:Y:S01]  /*0f30*/  IMAD.MOV.U32 R23, RZ, RZ, 0x3da8ff83 ;  /* 0x3da8ff83ff177424 */ /* 0x000fe200078e00ff */
[----:B------:R-:W-:Y:S01]  /*0f40*/  ISETP.NE.U32.AND P0, PT, R18, 0x1, PT ;  /* 0x000000011200780c */ /* 0x000fe20003f05070 */
[----:B------:R-:W-:Y:S01]  /*0f50*/  DMUL R18, R20, R20 ;  /* 0x0000001414127228 */ /* 0x000fe20000000000 */
[----:B------:R-:W-:-:S02]  /*0f60*/  UMOV UR8, 0x400 ;  /* 0x0000040000087882 */ /* 0x000fc40000000000 */
[----:B------:R-:W-:Y:S02]  /*0f70*/  FSEL R24, R24, -8.06006814911005101289e+34, !P0 ;  /* 0xf9785eba18187808 */ /* 0x000fe40004000000 */
[----:B------:R-:W-:Y:S01]  /*0f80*/  FSEL R25, -R23, 0.11223486810922622681, !P0 ;  /* 0x3de5db6517197808 */ /* 0x000fe20004000100 */
[----:B0-----:R-:W-:-:S05]  /*0f90*/  ULEA UR8, UR9, UR8, 0x18 ;  /* 0x0000000809087291 */ /* 0x001fca000f8ec0ff */
        /* <DEDUP_REMOVED lines=12> */
[----:B------:R-:W-:Y:S02]  /*1060*/  FSEL R5, R7, R5, !P0 ;  /* 0x0000000507057208 */ /* 0x000fe40004000000 */
[----:B------:R-:W-:Y:S02]  /*1070*/  FSEL R4, R6, R4, !P0 ;  /* 0x0000000406047208 */ /* 0x000fe40004000000 */
[C---:B------:R-:W-:Y:S01]  /*1080*/  LEA R7, R17.reuse, UR8, 0x3 ;  /* 0x0000000811077c11 */ /* 0x040fe2000f8e18ff */
[----:B------:R-:W-:-:S04]  /*1090*/  VIADD R17, R17, UR17 ;  /* 0x0000001111117c36 */ /* 0x000fc80008000000 */
[----:B------:R3:W-:Y:S01]  /*10a0*/  STS.64 [R7], R4 ;  /* 0x0000000407007388 */ /* 0x0007e20000000a00 */
[----:B------:R-:W-:-:S13]  /*10b0*/  ISETP.GE.AND P0, PT, R17, UR13, PT ;  /* 0x0000000d11007c0c */ /* 0x000fda000bf06270 */
[----:B---3--:R-:W-:Y:S05]  /*10c0*/  @!P0 BRA `(.L_x_57) ;  /* 0xfffffff800008947 */ /* 0x008fea000383ffff */
.L_x_49:
[----:B0-----:R-:W-:Y:S05]  /*10d0*/  BSYNC.RECONVERGENT B0 ;  /* 0x0000000000007941 */ /* 0x001fea0003800200 */
.L_x_48:
[----:B------:R-:W0:Y:S02]  /*10e0*/  LDCU UR8, c[0x0][0x390] ;  /* 0x00007200ff0877ac */ /* 0x000e240008000800 */
[----:B0-----:R-:W-:Y:S01]  /*10f0*/  UISETP.GE.AND UP0, UPT, UR7, UR8, UPT ;  /* 0x000000080700728c */ /* 0x001fe2000bf06270 */
[----:B------:R-:W-:Y:S05]  /*1100*/  BAR.SYNC.DEFER_BLOCKING 0x0 ;  /* 0x0000000000007b1d */ /* 0x000fea0000010000 */
[----:B------:R-:W-:-:S13]  /*1110*/  PLOP3.LUT P0, PT, PT, PT, UP0, 0x80, 0x8 ;  /* 0x000000000008781c */ /* 0x000fda0003f0f008 */
[----:B------:R-:W-:Y:S05]  /*1120*/  @P0 EXIT ;  /* 0x000000000000094d */ /* 0x000fea0003800000 */
[----:B------:R-:W0:Y:S01]  /*1130*/  S2UR UR10, SR_CgaCtaId ;  /* 0x00000000000a79c3 */ /* 0x000e220000008800 */
[----:B------:R-:W-:Y:S01]  /*1140*/  UMOV UR9, 0x400 ;  /* 0x0000040000097882 */ /* 0x000fe20000000000 */
[----:B------:R-:W-:Y:S02]  /*1150*/  UISETP.LT.AND UP0, UPT, UR13, 0x1, UPT ;  /* 0x000000010d00788c */ /* 0x000fe4000bf01270 */
[----:B------:R-:W-:Y:S02]  /*1160*/  UIADD3 UR8, UPT, UPT, UR8, -0x1, URZ ;  /* 0xffffffff08087890 */ /* 0x000fe4000fffe0ff */
[----:B0-----:R-:W-:Y:S02]  /*1170*/  ULEA UR10, UR10, UR9, 0x18 ;  /* 0x000000090a0a7291 */ /* 0x001fe4000f8ec0ff */
[----:B------:R-:W-:Y:S02]  /*1180*/  USEL UR9, UR13, 0x1, !UP0 ;  /* 0x000000010d097887 */ /* 0x000fe4000c000000 */
[----:B------:R-:W-:-:S02]  /*1190*/  ULEA UR10, UR13, UR10, 0x3 ;  /* 0x0000000a0d0a7291 */ /* 0x000fc4000f8e18ff */
[----:B------:R-:W-:Y:S02]  /*11a0*/  UIADD3 UR12, UPT, UPT, -UR9, URZ, URZ ;  /* 0x000000ff090c7290 */ /* 0x000fe4000fffe1ff */
[----:B------:R-:W-:-:S12]  /*11b0*/  ULEA UR9, UR13, UR10, 0x3 ;  /* 0x0000000a0d097291 */ /* 0x000fd8000f8e18ff */
.L_x_70:
[----:B------:R-:W-:Y:S02]  /*11c0*/  UIADD3 UR10, UPT, UPT, UR17, -0x1, UR7 ;  /* 0xffffffff110a7890 */ /* 0x000fe4000fffe007 */
[----:B------:R-:W-:Y:S02]  /*11d0*/  UISETP.LT.AND UP0, UPT, UR4, UR7, UPT ;  /* 0x000000070400728c */ /* 0x000fe4000bf01270 */
[----:B------:R-:W-:Y:S02]  /*11e0*/  UISETP.LT.U32.AND UP1, UPT, UR8, UR10, UPT ;  /* 0x0000000a0800728c */ /* 0x000fe4000bf21070 */
[----:B------:R-:W-:Y:S02]  /*11f0*/  USEL UR18, UR4, UR7, !UP0 ;  /* 0x0000000704127287 */ /* 0x000fe4000c000000 */
[----:B------:R-:W-:-:S04]  /*1200*/  USEL UR10, UR8, UR10, UP1 ;  /* 0x0000000a080a7287 */ /* 0x000fc80008800000 */
[----:B------:R-:W-:-:S09]  /*1210*/  UISETP.GT.AND UP0, UPT, UR18, UR10, UPT ;  /* 0x0000000a1200728c */ /* 0x000fd2000bf04270 */
[----:B0--3--:R-:W-:Y:S05]  /*1220*/  BRA.U UP0, `(.L_x_58) ;  /* 0x0000000500ec7547 */ /* 0x009fea000b800000 */
[----:B------:R-:W-:Y:S01]  /*1230*/  UIADD3 UR11, UPT, UPT, UR10, UR13, -UR18 ;  /* 0x0000000d0a0b7290 */ /* 0x000fe2000fffe812 */
[----:B------:R-:W-:Y:S05]  /*1240*/  BSSY.RECONVERGENT B0, `(.L_x_59) ;  /* 0x0000010000007945 */ /* 0x000fea0003800200 */
[----:B------:R-:W-:-:S13]  /*1250*/  ISETP.GE.AND P0, PT, R16, UR11, PT ;  /* 0x0000000b10007c0c */ /* 0x000fda000bf06270 */
[----:B------:R-:W-:Y:S05]  /*1260*/  @P0 BRA `(.L_x_60) ;  /* 0x0000000000340947 */ /* 0x000fea0003800000 */
[----:B-12---:R-:W0:Y:S01]  /*1270*/  LDC.64 R4, c[0x0][0x380] ;  /* 0x0000e000ff047b82 */ /* 0x006e220000000a00 */
[----:B------:R-:W-:Y:S02]  /*1280*/  IMAD.U32 R9, RZ, RZ, UR18 ;  /* 0x00000012ff097e24 */ /* 0x000fe4000f8e00ff */
[----:B------:R-:W-:Y:S02]  /*1290*/  IMAD.U32 R2, RZ, RZ, UR13 ;  /* 0x0000000dff027e24 */ /* 0x000fe4000f8e00ff */
[----:B------:R-:W-:-:S03]  /*12a0*/  IMAD.MOV.U32 R0, RZ, RZ, R16 ;  /* 0x000000ffff007224 */ /* 0x000fc600078e0010 */
[----:B------:R-:W-:-:S07]  /*12b0*/  IADD3 R9, PT, PT, R9, 0x1, -R2 ;  /* 0x0000000109097810 */ /* 0x000fce0007ffe802 */
.L_x_61:
[----:B------:R-:W-:-:S04]  /*12c0*/  IMAD.IADD R3, R9, 0x1, R0 ;  /* 0x0000000109037824 */ /* 0x000fc800078e0200 */
[----:B0--3--:R-:W-:-:S06]  /*12d0*/  IMAD.WIDE R2, R3, 0x4, R4 ;  /* 0x0000000403027825 */ /* 0x009fcc00078e0204 */
[----:B------:R-:W2:Y:S01]  /*12e0*/  LDG.E.CONSTANT R2, desc[UR14][R2.64] ;  /* 0x0000000e02027981 */ /* 0x000ea2000c1e9900 */
[C---:B------:R-:W-:Y:S01]  /*12f0*/  LEA R7, R0.reuse, UR9, 0x2 ;  /* 0x0000000900077c11 */ /* 0x040fe2000f8e10ff */
[----:B------:R-:W-:-:S05]  /*1300*/  VIADD R0, R0, UR17 ;  /* 0x0000001100007c36 */ /* 0x000fca0008000000 */
[----:B------:R-:W-:Y:S01]  /*1310*/  ISETP.GE.AND P0, PT, R0, UR11, PT ;  /* 0x0000000b00007c0c */ /* 0x000fe2000bf06270 */
[----:B--2---:R3:W-:-:S12]  /*1320*/  STS [R7], R2 ;  /* 0x0000000207007388 */ /* 0x0047d80000000800 */
[----:B------:R-:W-:Y:S05]  /*1330*/  @!P0 BRA `(.L_x_61) ;  /* 0xfffffffc00e08947 */ /* 0x000fea000383ffff */
.L_x_60:
[----:B------:R-:W-:Y:S05]  /*1340*/  BSYNC.RECONVERGENT B0 ;  /* 0x0000000000007941 */ /* 0x000fea0003800200 */
.L_x_59:
[----:B------:R-:W-:Y:S01]  /*1350*/  VIADD R0, R16, UR7 ;  /* 0x0000000710007c36 */ /* 0x000fe20008000000 */
[----:B------:R-:W-:Y:S04]  /*1360*/  BAR.SYNC.DEFER_BLOCKING 0x0 ;  /* 0x0000000000007b1d */ /* 0x000fe80000010000 */
[C---:B------:R-:W-:Y:S02]  /*1370*/  ISETP.GT.AND P0, PT, R0.reuse, UR10, PT ;  /* 0x0000000a00007c0c */ /* 0x040fe4000bf04270 */
[----:B------:R-:W-:Y:S02]  /*1380*/  BSSY.RECONVERGENT B0, `(.L_x_62) ;  /* 0x0000064000007945 */ /* 0x000fe40003800200 */
[----:B------:R-:W-:-:S13]  /*1390*/  ISETP.LT.OR P0, PT, R0, UR18, P0 ;  /* 0x0000001200007c0c */ /* 0x000fda0008701670 */
[----:B------:R-:W-:Y:S05]  /*13a0*/  @P0 BRA `(.L_x_63) ;  /* 0x0000000400840947 */ /* 0x000fea0003800000 */
[----:B------:R-:W0:Y:S01]  /*13b0*/  S2UR UR11, SR_CgaCtaId ;  /* 0x00000000000b79c3 */ /* 0x000e220000008800 */
[----:B------:R-:W-:Y:S01]  /*13c0*/  UMOV UR10, 0x400 ;  /* 0x00000400000a7882 */ /* 0x000fe20000000000 */
[----:B-123--:R-:W-:Y:S02]  /*13d0*/  CS2R R6, SRZ ;  /* 0x0000000000067805 */ /* 0x00efe4000001ff00 */
[----:B------:R-:W-:Y:S01]  /*13e0*/  CS2R R4, SRZ ;  /* 0x0000000000047805 */ /* 0x000fe2000001ff00 */
[----:B0-----:R-:W-:Y:S02]  /*13f0*/  ULEA UR10, UR11, UR10, 0x18 ;  /* 0x0000000a0b0a7291 */ /* 0x001fe4000f8ec0ff */
[----:B------:R-:W-:Y:S02]  /*1400*/  USHF.L.U32 UR11, UR18, 0x2, URZ ;  /* 0x00000002120b7899 */ /* 0x000fe400080006ff */
[----:B------:R-:W-:-:S04]  /*1410*/  UIMAD UR16, UR13, 0x14, UR10 ;  /* 0x000000140d1078a4 */ /* 0x000fc8000f8e020a */
[----:B------:R-:W-:Y:S01]  /*1420*/  LEA R2, R0, -UR11, 0x2 ;  /* 0x8000000b00027c11 */ /* 0x000fe2000f8e10ff */
[----:B------:R-:W-:Y:S01]  /*1430*/  UMOV UR11, UR12 ;  /* 0x0000000c000b7c82 */ /* 0x000fe20008000000 */
[----:B------:R-:W-:-:S05]  /*1440*/  IMAD.U32 R3, RZ, RZ, UR16 ;  /* 0x00000010ff037e24 */ /* 0x000fca000f8e00ff */
[----:B------:R-:W-:-:S07]  /*1450*/  IADD3 R12, PT, PT, R3, -0x4, R2 ;  /* 0xfffffffc030c7810 */ /* 0x000fce0007ffe002 */
.L_x_64:
[----:B------:R0:W1:Y:S01]  /*1460*/  LDS R2, [R12] ;  /* 0x000000000c027984 */ /* 0x0000620000000800 */
[----:B------:R-:W-:Y:S02]  /*1470*/  ULEA UR16, UR13, UR10, 0x3 ;  /* 0x0000000a0d107291 */ /* 0x000fe4000f8e18ff */
[----:B------:R-:W-:Y:S01]  /*1480*/  UIADD3 UR11, UPT, UPT, UR11, 0x1, URZ ;  /* 0x000000010b0b7890 */ /* 0x000fe2000fffe0ff */
[----:B------:R-:W2:Y:S01]  /*1490*/  LDS.64 R8, [UR10] ;  /* 0x0000000aff087984 */ /* 0x000ea20008000a00 */
[----:B------:R-:W-:Y:S02]  /*14a0*/  UIADD3 UR10, UPT, UPT, UR10, 0x8, URZ ;  /* 0x000000080a0a7890 */ /* 0x000fe4000fffe0ff */
[----:B------:R-:W-:Y:S01]  /*14b0*/  UISETP.NE.AND UP0, UPT, UR11, URZ, UPT ;  /* 0x000000ff0b00728c */ /* 0x000fe2000bf05270 */
[----:B0-----:R-:W-:Y:S02]  /*14c0*/  VIADD R12, R12, 0xfffffffc ;  /* 0xfffffffc0c0c7836 */ /* 0x001fe40000000000 */
[----:B------:R-:W0:Y:S01]  /*14d0*/  LDS.64 R10, [UR16] ;  /* 0x00000010ff0a7984 */ /* 0x000e220008000a00 */
[----:B-1----:R-:W2:Y:S02]  /*14e0*/  F2F.F64.F32 R2, R2 ;  /* 0x0000000200027310 */ /* 0x002ea40000201800 */
[----:B--2---:R-:W-:-:S02]  /*14f0*/  DFMA R4, R2, R8, R4 ;  /* 0x000000080204722b */ /* 0x004fc40000000004 */
[----:B0-----:R-:W-:Y:S01]  /*1500*/  DFMA R6, R2, R10, R6 ;  /* 0x0000000a0206722b */ /* 0x001fe20000000006 */
[----:B------:R-:W-:Y:S10]  /*1510*/  BRA.U UP0, `(.L_x_64) ;  /* 0xfffffffd00d07547 */ /* 0x000ff4000b83ffff */
[----:B------:R-:W-:Y:S01]  /*1520*/  UMOV UR10, 0xd2f1a9fc ;  /* 0xd2f1a9fc000a7882 */ /* 0x000fe20000000000 */
[----:B------:R-:W-:Y:S01]  /*1530*/  UMOV UR11, 0x3f50624d ;  /* 0x3f50624d000b7882 */ /* 0x000fe20000000000 */
[----:B------:R-:W-:Y:S01]  /*1540*/  BSSY.RECONVERGENT B1, `(.L_x_65) ;  /* 0x0000032000017945 */ /* 0x000fe20003800200 */
[----:B------:R-:W-:-:S14]  /*1550*/  DSETP.GT.AND P0, PT, |R4|, UR10, PT ;  /* 0x0000000a04007e2a */ /* 0x000fdc000bf04200 */
[----:B------:R-:W-:Y:S05]  /*1560*/  @!P0 BRA `(.L_x_66) ;  /* 0x0000000000b08947 */ /* 0x000fea0003800000 */
[----:B------:R-:W0:Y:S01]  /*1570*/  MUFU.RCP64H R3, R5 ;  /* 0x0000000500037308 */ /* 0x000e220000001800 */
[----:B------:R-:W-:Y:S01]  /*1580*/  IMAD.MOV.U32 R2, RZ, RZ, 0x1 ;  /* 0x00000001ff027424 */ /* 0x000fe200078e00ff */
[----:B------:R-:W-:Y:S01]  /*1590*/  FSETP.GEU.AND P1, PT, |R7|, 6.5827683646048100446e-37, PT ;  /* 0x036000000700780b */ /* 0x000fe20003f2e200 */
[----:B------:R-:W-:Y:S04]  /*15a0*/  BSSY.RECONVERGENT B2, `(.L_x_67) ;  /* 0x0000010000027945 */ /* 0x000fe80003800200 */
[----:B0-----:R-:W-:-:S08]  /*15b0*/  DFMA R8, -R4, R2, 1 ;  /* 0x3ff000000408742b */ /* 0x001fd00000000102 */
[----:B------:R-:W-:-:S08]  /*15c0*/  DFMA R8, R8, R8, R8 ;  /* 0x000000080808722b */ /* 0x000fd00000000008 */
[----:B------:R-:W-:-:S08]  /*15d0*/  DFMA R8, R2, R8, R2 ;  /* 0x000000080208722b */ /* 0x000fd00000000002 */
[----:B------:R-:W-:-:S08]  /*15e0*/  DFMA R2, -R4, R8, 1 ;  /* 0x3ff000000402742b */ /* 0x000fd00000000108 */
[----:B------:R-:W-:-:S08]  /*15f0*/  DFMA R2, R8, R2, R8 ;  /* 0x000000020802722b */ /* 0x000fd00000000008 */
[----:B------:R-:W-:-:S08]  /*1600*/  DMUL R8, R6, R2 ;  /* 0x0000000206087228 */ /* 0x000fd00000000000 */
[----:B------:R-:W-:-:S08]  /*1610*/  DFMA R10, -R4, R8, R6 ;  /* 0x00000008040a722b */ /* 0x000fd00000000106 */
[----:B------:R-:W-:-:S10]  /*1620*/  DFMA R2, R2, R10, R8 ;  /* 0x0000000a0202722b */ /* 0x000fd40000000008 */
[----:B------:R-:W-:-:S05]  /*1630*/  FFMA R8, RZ, R5, R3 ;  /* 0x00000005ff087223 */ /* 0x000fca0000000003 */
[----:B------:R-:W-:-:S13]  /*1640*/  FSETP.GT.AND P0, PT, |R8|, 1.469367938527859385e-39, PT ;  /* 0x001000000800780b */ /* 0x000fda0003f04200 */
[----:B------:R-:W-:Y:S05]  /*1650*/  @P0 BRA P1, `(.L_x_68) ;  /* 0x0000000000100947 */ /* 0x000fea0000800000 */
[----:B------:R-:W-:Y:S01]  /*1660*/  IMAD.MOV.U32 R8, RZ, RZ, R4 ;  /* 0x000000ffff087224 */ /* 0x000fe200078e0004 */
[----:B------:R-:W-:Y:S01]  /*1670*/  MOV R12, 0x16a0 ;  /* 0x000016a0000c7802 */ /* 0x000fe20000000f00 */
[----:B------:R-:W-:-:S07]  /*1680*/  IMAD.MOV.U32 R9, RZ, RZ, R5 ;  /* 0x000000ffff097224 */ /* 0x000fce00078e0005 */
[----:B------:R-:W-:Y:S05]  /*1690*/  CALL.REL.NOINC `($__internal_1_$__cuda_sm20_div_rn_f64_full) ;  /* 0x0000000000e47944 */ /* 0x000fea0003c00000 */
.L_x_68:
[----:B------:R-:W-:Y:S05]  /*16a0*/  BSYNC.RECONVERGENT B2 ;  /* 0x0000000000027941 */ /* 0x000fea0003800200 */
.L_x_67:
[----:B------:R0:W1:Y:S01]  /*16b0*/  F2F.F32.F64 R2, R2 ;  /* 0x0000000200027310 */ /* 0x0000620000301000 */
[----:B------:R-:W-:Y:S01]  /*16c0*/  IMAD.MOV.U32 R9, RZ, RZ, 0x3b2090aa ;  /* 0x3b2090aaff097424 */ /* 0x000fe200078e00ff */
[----:B0-----:R-:W-:-:S06]  /*16d0*/  SHF.R.U32.HI R3, RZ, 0x1f, R3 ;  /* 0x0000001fff037819 */ /* 0x001fcc0000011603 */
[----:B-1----:R-:W0:Y:S01]  /*16e0*/  MUFU.RCP R7, |R2| ;  /* 0x4000000200077308 */ /* 0x002e220000001000 */
[C---:B------:R-:W-:Y:S02]  /*16f0*/  FSETP.GT.AND P1, PT, |R2|.reuse, 1, PT ;  /* 0x3f8000000200780b */ /* 0x040fe40003f24200 */
[-C--:B------:R-:W-:Y:S02]  /*1700*/  FSETP.NAN.AND P2, PT, |R2|, |R2|.reuse, PT ;  /* 0x400000020200720b */ /* 0x080fe40003f48200 */
[----:B0-----:R-:W-:Y:S02]  /*1710*/  FSEL R7, R7, |R2|, P1 ;  /* 0x4000000207077208 */ /* 0x001fe40000800000 */
[----:B------:R-:W-:Y:S01]  /*1720*/  LOP3.LUT R2, R3, 0x1, RZ, 0xc0, !PT ;  /* 0x0000000103027812 */ /* 0x000fe200078ec0ff */
[----:B------:R-:W-:Y:S02]  /*1730*/  IMAD.MOV.U32 R3, RZ, RZ, 0x3f6ee581 ;  /* 0x3f6ee581ff037424 */ /* 0x000fe400078e00ff */
[----:B------:R-:W-:Y:S01]  /*1740*/  FMUL R6, R7, R7 ;  /* 0x0000000707067220 */ /* 0x000fe20000400000 */
[----:B------:R-:W-:-:S03]  /*1750*/  ISETP.NE.U32.AND P0, PT, R2, 0x1, PT ;  /* 0x000000010200780c */ /* 0x000fc60003f05070 */
[----:B------:R-:W-:Y:S01]  /*1760*/  FFMA R9, R6, R9, -0.014396979473531246185 ;  /* 0xbc6be14f06097423 */ /* 0x000fe20000000009 */
[----:B------:R-:W-:-:S03]  /*1770*/  ISETP.NE.U32.AND.EX P0, PT, RZ, RZ, PT, P0 ;  /* 0x000000ffff00720c */ /* 0x000fc60003f05100 */
        /* <DEDUP_REMOVED lines=8> */
[----:B------:R-:W-:-:S05]  /*1800*/  @P1 FFMA R6, R3, 1.6832555532455444336, -R6 ;  /* 0x3fd774eb03061823 */ /* 0x000fca0000000806 */
[----:B------:R-:W-:Y:S01]  /*1810*/  @!P2 FSEL R6, -|R6|, |R6|, !P0 ;  /* 0x400000060606a208 */ /* 0x000fe20004000300 */
[----:B------:R-:W-:Y:S06]  /*1820*/  BRA `(.L_x_69) ;  /* 0x00000000000c7947 */ /* 0x000fec0003800000 */
.L_x_66:
[----:B------:R-:W-:Y:S01]  /*1830*/  DSETP.GEU.AND P0, PT, R6, RZ, PT ;  /* 0x000000ff0600722a */ /* 0x000fe20003f0e000 */
[----:B------:R-:W-:-:S05]  /*1840*/  IMAD.MOV.U32 R6, RZ, RZ, 0x40490fdb ;  /* 0x40490fdbff067424 */ /* 0x000fca00078e00ff */
[----:B------:R-:W-:-:S08]  /*1850*/  FSEL R6, -R6, 3.1415927410125732422, !P0 ;  /* 0x40490fdb06067808 */ /* 0x000fd00004000100 */
.L_x_69:
[----:B------:R-:W-:Y:S05]  /*1860*/  BSYNC.RECONVERGENT B1 ;  /* 0x0000000000017941 */ /* 0x000fea0003800200 */
.L_x_65:
[----:B------:R-:W-:Y:S01]  /*1870*/  DSETP.GEU.AND P0, PT, R4, RZ, PT ;  /* 0x000000ff0400722a */ /* 0x000fe20003f0e000 */
[----:B------:R-:W0:Y:S01]  /*1880*/  LDC.64 R2, c[0x0][0x3a0] ;  /* 0x0000e800ff027b82 */ /* 0x000e220000000a00 */
[----:B------:R-:W1:Y:S01]  /*1890*/  LDCU UR10, c[0x3][0x4] ;  /* 0x00c00080ff0a77ac */ /* 0x000e620008000800 */
[----:B------:R-:W-:-:S04]  /*18a0*/  IMAD.U32 R5, RZ, RZ, UR5 ;  /* 0x00000005ff057e24 */ /* 0x000fc8000f8e00ff */
[----:B------:R-:W-:Y:S02]  /*18b0*/  IMAD R5, R5, 0x2, R0 ;  /* 0x0000000205057824 */ /* 0x000fe400078e0200 */
[----:B------:R-:W2:Y:S05]  /*18c0*/  LDC R9, c[0x0][0x390] ;  /* 0x0000e400ff097b82 */ /* 0x000eaa0000000800 */
[----:B------:R-:W-:-:S04]  /*18d0*/  @!P0 FADD R6, R6, 3.1415927410125732422 ;  /* 0x40490fdb06068421 */ /* 0x000fc80000000000 */
[C---:B------:R-:W-:Y:S01]  /*18e0*/  FADD R4, R6.reuse, 1.5707963705062866211 ;  /* 0x3fc90fdb06047421 */ /* 0x040fe20000000000 */
[----:B------:R-:W-:Y:S01]  /*18f0*/  FSETP.GEU.AND P0, PT, R6, -1.5707963705062866211, PT ;  /* 0xbfc90fdb0600780b */ /* 0x000fe20003f0e000 */
[----:B0-----:R-:W-:-:S12]  /*1900*/  IMAD.WIDE R2, R5, 0x4, R2 ;  /* 0x0000000405027825 */ /* 0x001fd800078e0202 */
[----:B------:R-:W-:-:S05]  /*1910*/  @!P0 FADD R4, R4, 6.2831854820251464844 ;  /* 0x40c90fdb04048421 */ /* 0x000fca0000000000 */
[----:B------:R-:W-:-:S13]  /*1920*/  FSETP.GT.AND P0, PT, R4, 6.2831854820251464844, PT ;  /* 0x40c90fdb0400780b */ /* 0x000fda0003f04000 */
[----:B------:R-:W-:-:S04]  /*1930*/  @P0 FADD R4, R4, -6.2831854820251464844 ;  /* 0xc0c90fdb04040421 */ /* 0x000fc80000000000 */
[----:B------:R-:W-:-:S04]  /*1940*/  FMUL.RZ R6, R4, 0.15915493667125701904 ;  /* 0x3e22f98304067820 */ /* 0x000fc8000040c000 */
[----:B------:R-:W0:Y:S08]  /*1950*/  MUFU.SIN R7, R6 ;  /* 0x0000000600077308 */ /* 0x000e300000000400 */
[----:B------:R-:W3:Y:S01]  /*1960*/  MUFU.COS R4, R6 ;  /* 0x0000000600047308 */ /* 0x000ee20000000000 */
[----:B0-----:R0:W-:Y:S01]  /*1970*/  STG.E desc[UR14][R2.64], R7 ;  /* 0x0000000702007986 */ /* 0x0011e2000c10190e */
[----:B---3--:R-:W-:Y:S01]  /*1980*/  FADD R0, R7, R4 ;  /* 0x0000000407007221 */ /* 0x008fe20000000000 */
[----:B--2---:R-:W-:-:S04]  /*1990*/  IMAD.WIDE R4, R9, 0x4, R2 ;  /* 0x0000000409047825 */ /* 0x004fc800078e0202 */
[----:B-1----:R-:W-:-:S05]  /*19a0*/  FMUL R9, R0, UR10 ;  /* 0x0000000a00097c20 */ /* 0x002fca0008400000 */
[----:B------:R0:W-:Y:S02]  /*19b0*/  STG.E desc[UR14][R4.64], R9 ;  /* 0x0000000904007986 */ /* 0x0001e4000c10190e */
.L_x_63:
[----:B------:R-:W-:Y:S05]  /*19c0*/  BSYNC.RECONVERGENT B0 ;  /* 0x0000000000007941 */ /* 0x000fea0003800200 */
.L_x_62:
[----:B------:R-:W-:Y:S06]  /*19d0*/  BAR.SYNC.DEFER_BLOCKING 0x0 ;  /* 0x0000000000007b1d */ /* 0x000fec0000010000 */
.L_x_58:
[----:B------:R-:W4:Y:S01]  /*19e0*/  LDCU UR10, c[0x0][0x390] ;  /* 0x00007200ff0a77ac */ /* 0x000f220008000800 */
[----:B------:R-:W-:-:S04]  /*19f0*/  UIADD3 UR7, UPT, UPT, UR6, UR7, URZ ;  /* 0x0000000706077290 */ /* 0x000fc8000fffe0ff */
[----:B----4-:R-:W-:-:S09]  /*1a00*/  UISETP.GE.AND UP0, UPT, UR7, UR10, UPT ;  /* 0x0000000a0700728c */ /* 0x010fd2000bf06270 */
[----:B------:R-:W-:Y:S05]  /*1a10*/  BRA.U !UP0, `(.L_x_70) ;  /* 0xfffffff508e87547 */ /* 0x000fea000b83ffff */
[----:B------:R-:W-:Y:S05]  /*1a20*/  EXIT ;  /* 0x000000000000794d */ /* 0x000fea0003800000 */
        .weak           $__internal_1_$__cuda_sm20_div_rn_f64_full
        .type           $__internal_1_$__cuda_sm20_div_rn_f64_full,@function
        .size           $__internal_1_$__cuda_sm20_div_rn_f64_full,($msw_batch_f32$__internal_trig_reduction_slowpathd - $__internal_1_$__cuda_sm20_div_rn_f64_full)
$__internal_1_$__cuda_sm20_div_rn_f64_full:
[C---:B------:R-:W-:Y:S01]  /*1a30*/  FSETP.GEU.AND P0, PT, |R9|.reuse, 1.469367938527859385e-39, PT ;  /* 0x001000000900780b */ /* 0x040fe20003f0e200 */
[----:B------:R-:W-:Y:S01]  /*1a40*/  IMAD.MOV.U32 R18, RZ, RZ, 0x1 ;  /* 0x00000001ff127424 */ /* 0x000fe200078e00ff */
[----:B------:R-:W-:Y:S01]  /*1a50*/  LOP3.LUT R10, R9, 0x800fffff, RZ, 0xc0, !PT ;  /* 0x800fffff090a7812 */ /* 0x000fe200078ec0ff */
[----:B------:R-:W-:Y:S01]  /*1a60*/  BSSY.RECONVERGENT B3, `(.L_x_71) ;  /* 0x0000055000037945 */ /* 0x000fe20003800200 */
[C---:B------:R-:W-:Y:S02]  /*1a70*/  FSETP.GEU.AND P2, PT, |R7|.reuse, 1.469367938527859385e-39, PT ;  /* 0x001000000700780b */ /* 0x040fe40003f4e200 */
[----:B------:R-:W-:Y:S01]  /*1a80*/  LOP3.LUT R11, R10, 0x3ff00000, RZ, 0xfc, !PT ;  /* 0x3ff000000a0b7812 */ /* 0x000fe200078efcff */
[----:B------:R-:W-:Y:S01]  /*1a90*/  IMAD.MOV.U32 R10, RZ, RZ, R8 ;  /* 0x000000ffff0a7224 */ /* 0x000fe200078e0008 */
[----:B------:R-:W-:Y:S02]  /*1aa0*/  LOP3.LUT R14, R7, 0x7ff00000, RZ, 0xc0, !PT ;  /* 0x7ff00000070e7812 */ /* 0x000fe400078ec0ff */
[----:B------:R-:W-:-:S03]  /*1ab0*/  LOP3.LUT R15, R9, 0x7ff00000, RZ, 0xc0, !PT ;  /* 0x7ff00000090f7812 */ /* 0x000fc600078ec0ff */
[----:B------:R-:W-:Y:S01]  /*1ac0*/  @!P0 DMUL R10, R8, 8.98846567431157953865e+307 ;  /* 0x7fe00000080a8828 */ /* 0x000fe20000000000 */
[C---:B------:R-:W-:Y:S01]  /*1ad0*/  ISETP.GE.U32.AND P1, PT, R14.reuse, R15, PT ;  /* 0x0000000f0e00720c */ /* 0x040fe20003f26070 */
[----:B------:R-:W-:Y:S02]  /*1ae0*/  IMAD.MOV.U32 R24, RZ, RZ, R15 ;  /* 0x000000ffff187224 */ /* 0x000fe400078e000f */
[----:B------:R-:W-:Y:S01]  /*1af0*/  @!P2 LOP3.LUT R13, R9, 0x7ff00000, RZ, 0xc0, !PT ;  /* 0x7ff00000090da812 */ /* 0x000fe200078ec0ff */
[----:B------:R-:W-:Y:S01]  /*1b00*/  @!P2 IMAD.MOV.U32 R22, RZ, RZ, RZ ;  /* 0x000000ffff16a224 */ /* 0x000fe200078e00ff */
[----:B------:R-:W0:Y:S02]  /*1b10*/  MUFU.RCP64H R19, R11 ;  /* 0x0000000b00137308 */ /* 0x000e240000001800 */
[----:B------:R-:W-:Y:S01]  /*1b20*/  @!P2 ISETP.GE.U32.AND P3, PT, R14, R13, PT ;  /* 0x0000000d0e00a20c */ /* 0x000fe20003f66070 */
[----:B------:R-:W-:Y:S01]  /*1b30*/  IMAD.MOV.U32 R13, RZ, RZ, 0x1ca00000 ;  /* 0x1ca00000ff0d7424 */ /* 0x000fe200078e00ff */
[----:B------:R-:W-:-:S04]  /*1b40*/  @!P0 LOP3.LUT R24, R11, 0x7ff00000, RZ, 0xc0, !PT ;  /* 0x7ff000000b188812 */ /* 0x000fc800078ec0ff */
[----:B------:R-:W-:Y:S01]  /*1b50*/  @!P2 SEL R17, R13, 0x63400000, !P3 ;  /* 0x634000000d11a807 */ /* 0x000fe20005800000 */
[----:B------:R-:W-:-:S03]  /*1b60*/  VIADD R25, R24, 0xffffffff ;  /* 0xffffffff18197836 */ /* 0x000fc60000000000 */
[----:B------:R-:W-:-:S04]  /*1b70*/  @!P2 LOP3.LUT R17, R17, 0x80000000, R7, 0xf8, !PT ;  /* 0x800000001111a812 */ /* 0x000fc800078ef807 */
[----:B------:R-:W-:Y:S01]  /*1b80*/  @!P2 LOP3.LUT R23, R17, 0x100000, RZ, 0xfc, !PT ;  /* 0x001000001117a812 */ /* 0x000fe200078efcff */
[----:B0-----:R-:W-:Y:S01]  /*1b90*/  DFMA R2, R18, -R10, 1 ;  /* 0x3ff000001202742b */ /* 0x001fe2000000080a */
[----:B------:R-:W-:-:S07]  /*1ba0*/  IMAD.MOV.U32 R17, RZ, RZ, R14 ;  /* 0x000000ffff117224 */ /* 0x000fce00078e000e */
[----:B------:R-:W-:-:S08]  /*1bb0*/  DFMA R2, R2, R2, R2 ;  /* 0x000000020202722b */ /* 0x000fd00000000002 */
[----:B------:R-:W-:Y:S01]  /*1bc0*/  DFMA R18, R18, R2, R18 ;  /* 0x000000021212722b */ /* 0x000fe20000000012 */
[----:B------:R-:W-:Y:S01]  /*1bd0*/  SEL R3, R13, 0x63400000, !P1 ;  /* 0x634000000d037807 */ /* 0x000fe20004800000 */
[----:B------:R-:W-:-:S03]  /*1be0*/  IMAD.MOV.U32 R2, RZ, RZ, R6 ;  /* 0x000000ffff027224 */ /* 0x000fc600078e0006 */
[----:B------:R-:W-:-:S03]  /*1bf0*/  LOP3.LUT R3, R3, 0x800fffff, R7, 0xf8, !PT ;  /* 0x800fffff03037812 */ /* 0x000fc600078ef807 */
[----:B------:R-:W-:-:S03]  /*1c00*/  DFMA R20, R18, -R10, 1 ;  /* 0x3ff000001214742b */ /* 0x000fc6000000080a */
[----:B------:R-:W-:-:S05]  /*1c10*/  @!P2 DFMA R2, R2, 2, -R22 ;  /* 0x400000000202a82b */ /* 0x000fca0000000816 */
[----:B------:R-:W-:-:S05]  /*1c20*/  DFMA R18, R18, R20, R18 ;  /* 0x000000141212722b */ /* 0x000fca0000000012 */
[----:B------:R-:W-:-:S03]  /*1c30*/  @!P2 LOP3.LUT R17, R3, 0x7ff00000, RZ, 0xc0, !PT ;  /* 0x7ff000000311a812 */ /* 0x000fc600078ec0ff */
[----:B------:R-:W-:Y:S02]  /*1c40*/  DMUL R20, R18, R2 ;  /* 0x0000000212147228 */ /* 0x000fe40000000000 */
[----:B------:R-:W-:-:S05]  /*1c50*/  VIADD R15, R17, 0xffffffff ;  /* 0xffffffff110f7836 */ /* 0x000fca0000000000 */
[----:B------:R-:W-:Y:S01]  /*1c60*/  ISETP.GT.U32.AND P0, PT, R15, 0x7feffffe, PT ;  /* 0x7feffffe0f00780c */ /* 0x000fe20003f04070 */
[----:B------:R-:W-:-:S03]  /*1c70*/  DFMA R22, R20, -R10, R2 ;  /* 0x8000000a1416722b */ /* 0x000fc60000000002 */
[----:B------:R-:W-:-:S05]  /*1c80*/  ISETP.GT.U32.OR P0, PT, R25, 0x7feffffe, P0 ;  /* 0x7feffffe1900780c */ /* 0x000fca0000704470 */
[----:B------:R-:W-:-:S08]  /*1c90*/  DFMA R18, R18, R22, R20 ;  /* 0x000000161212722b */ /* 0x000fd00000000014 */
[----:B------:R-:W-:Y:S05]  /*1ca0*/  @P0 BRA `(.L_x_72) ;  /* 0x00000000006c0947 */ /* 0x000fea0003800000 */
[----:B------:R-:W-:-:S04]  /*1cb0*/  LOP3.LUT R7, R9, 0x7ff00000, RZ, 0xc0, !PT ;  /* 0x7ff0000009077812 */ /* 0x000fc800078ec0ff */
[CC--:B------:R-:W-:Y:S02]  /*1cc0*/  VIADDMNMX R6, R14.reuse, -R7.reuse, 0xb9600000, !PT ;  /* 0xb96000000e067446 */ /* 0x0c0fe40007800907 */
[----:B------:R-:W-:Y:S02]  /*1cd0*/  ISETP.GE.U32.AND P0, PT, R14, R7, PT ;  /* 0x000000070e00720c */ /* 0x000fe40003f06070 */
[----:B------:R-:W-:Y:S02]  /*1ce0*/  VIMNMX R6, PT, PT, R6, 0x46a00000, PT ;  /* 0x46a0000006067848 */ /* 0x000fe40003fe0100 */
[----:B------:R-:W-:-:S05]  /*1cf0*/  SEL R13, R13, 0x63400000, !P0 ;  /* 0x634000000d0d7807 */ /* 0x000fca0004000000 */
[----:B------:R-:W-:Y:S02]  /*1d00*/  IMAD.IADD R13, R6, 0x1, -R13 ;  /* 0x00000001060d7824 */ /* 0x000fe400078e0a0d */
[----:B------:R-:W-:Y:S02]  /*1d10*/  IMAD.MOV.U32 R6, RZ, RZ, RZ ;  /* 0x000000ffff067224 */ /* 0x000fe400078e00ff */
[----:B------:R-:W-:-:S06]  /*1d20*/  VIADD R7, R13, 0x7fe00000 ;  /* 0x7fe000000d077836 */ /* 0x000fcc0000000000 */
[----:B------:R-:W-:-:S10]  /*1d30*/  DMUL R14, R18, R6 ;  /* 0x00000006120e7228 */ /* 0x000fd40000000000 */
[----:B------:R-:W-:-:S13]  /*1d40*/  FSETP.GTU.AND P0, PT, |R15|, 1.469367938527859385e-39, PT ;  /* 0x001000000f00780b */ /* 0x000fda0003f0c200 */
[----:B------:R-:W-:Y:S05]  /*1d50*/  @P0 BRA `(.L_x_73) ;  /* 0x0000000000940947 */ /* 0x000fea0003800000 */
[----:B------:R-:W-:Y:S01]  /*1d60*/  DFMA R2, R18, -R10, R2 ;  /* 0x8000000a1202722b */ /* 0x000fe20000000002 */
[----:B------:R-:W-:-:S09]  /*1d70*/  IMAD.MOV.U32 R6, RZ, RZ, RZ ;  /* 0x000000ffff067224 */ /* 0x000fd200078e00ff */
[C---:B------:R-:W-:Y:S02]  /*1d80*/  FSETP.NEU.AND P0, PT, R3.reuse, RZ, PT ;  /* 0x000000ff0300720b */ /* 0x040fe40003f0d000 */
[----:B------:R-:W-:-:S04]  /*1d90*/  LOP3.LUT R9, R3, 0x80000000, R9, 0x48, !PT ;  /* 0x8000000003097812 */ /* 0x000fc800078e4809 */
[----:B------:R-:W-:-:S07]  /*1da0*/  LOP3.LUT R7, R9, R7, RZ, 0xfc, !PT ;  /* 0x0000000709077212 */ /* 0x000fce00078efcff */
[----:B------:R-:W-:Y:S05]  /*1db0*/  @!P0 BRA `(.L_x_73) ;  /* 0x00000000007c8947 */ /* 0x000fea0003800000 */
[----:B------:R-:W-:Y:S01]  /*1dc0*/  IMAD.MOV R3, RZ, RZ, -R13 ;  /* 0x000000ffff037224 */ /* 0x000fe200078e0a0d */
[----:B------:R-:W-:Y:S01]  /*1dd0*/  DMUL.RP R6, R18, R6 ;  /* 0x0000000612067228 */ /* 0x000fe20000008000 */
[----:B------:R-:W-:-:S06]  /*1de0*/  IMAD.MOV.U32 R2, RZ, RZ, RZ ;  /* 0x000000ffff027224 */ /* 0x000fcc00078e00ff */
[----:B------:R-:W-:-:S03]  /*1df0*/  DFMA R2, R14, -R2, R18 ;  /* 0x800000020e02722b */ /* 0x000fc60000000012 */
[----:B------:R-:W-:-:S03]  /*1e00*/  LOP3.LUT R9, R7, R9, RZ, 0x3c, !PT ;  /* 0x0000000907097212 */ /* 0x000fc600078e3cff */
[----:B------:R-:W-:-:S04]  /*1e10*/  IADD3 R2, PT, PT, -R13, -0x43300000, RZ ;  /* 0xbcd000000d027810 */ /* 0x000fc80007ffe1ff */
[----:B------:R-:W-:-:S04]  /*1e20*/  FSETP.NEU.AND P0, PT, |R3|, R2, PT ;  /* 0x000000020300720b */ /* 0x000fc80003f0d200 */
[----:B------:R-:W-:Y:S02]  /*1e30*/  FSEL R14, R6, R14, !P0 ;  /* 0x0000000e060e7208 */ /* 0x000fe40004000000 */
[----:B------:R-:W-:Y:S01]  /*1e40*/  FSEL R15, R9, R15, !P0 ;  /* 0x0000000f090f7208 */ /* 0x000fe20004000000 */
[----:B------:R-:W-:Y:S06]  /*1e50*/  BRA `(.L_x_73) ;  /* 0x0000000000547947 */ /* 0x000fec0003800000 */
.L_x_72:
[----:B------:R-:W-:-:S14]  /*1e60*/  DSETP.NAN.AND P0, PT, R6, R6, PT ;  /* 0x000000060600722a */ /* 0x000fdc0003f08000 */
[----:B------:R-:W-:Y:S05]  /*1e70*/  @P0 BRA `(.L_x_74) ;  /* 0x0000000000440947 */ /* 0x000fea0003800000 */
[----:B------:R-:W-:-:S14]  /*1e80*/  DSETP.NAN.AND P0, PT, R8, R8, PT ;  /* 0x000000080800722a */ /* 0x000fdc0003f08000 */
[----:B------:R-:W-:Y:S05]  /*1e90*/  @P0 BRA `(.L_x_75) ;  /* 0x0000000000300947 */ /* 0x000fea0003800000 */
[----:B------:R-:W-:Y:S01]  /*1ea0*/  ISETP.NE.AND P0, PT, R17, R24, PT ;  /* 0x000000181100720c */ /* 0x000fe20003f05270 */
[----:B------:R-:W-:Y:S02]  /*1eb0*/  IMAD.MOV.U32 R14, RZ, RZ, 0x0 ;  /* 0x00000000ff0e7424 */ /* 0x000fe400078e00ff */
[----:B------:R-:W-:-:S10]  /*1ec0*/  IMAD.MOV.U32 R15, RZ, RZ, -0x80000 ;  /* 0xfff80000ff0f7424 */ /* 0x000fd400078e00ff */
[----:B------:R-:W-:Y:S05]  /*1ed0*/  @!P0 BRA `(.L_x_73) ;  /* 0x0000000000348947 */ /* 0x000fea0003800000 */
[----:B------:R-:W-:Y:S02]  /*1ee0*/  ISETP.NE.AND P0, PT, R17, 0x7ff00000, PT ;  /* 0x7ff000001100780c */ /* 0x000fe40003f05270 */
[----:B------:R-:W-:Y:S02]  /*1ef0*/  LOP3.LUT R15, R7, 0x80000000, R9, 0x48, !PT ;  /* 0x80000000070f7812 */ /* 0x000fe400078e4809 */
[----:B------:R-:W-:-:S13]  /*1f00*/  ISETP.EQ.OR P0, PT, R24, RZ, !P0 ;  /* 0x000000ff1800720c */ /* 0x000fda0004702670 */
[----:B------:R-:W-:Y:S01]  /*1f10*/  @P0 LOP3.LUT R2, R15, 0x7ff00000, RZ, 0xfc, !PT ;  /* 0x7ff000000f020812 */ /* 0x000fe200078efcff */
[----:B------:R-:W-:Y:S02]  /*1f20*/  @!P0 IMAD.MOV.U32 R14, RZ, RZ, RZ ;  /* 0x000000ffff0e8224 */ /* 0x000fe400078e00ff */
[----:B------:R-:W-:Y:S02]  /*1f30*/  @P0 IMAD.MOV.U32 R14, RZ, RZ, RZ ;  /* 0x000000ffff0e0224 */ /* 0x000fe400078e00ff */
[----:B------:R-:W-:Y:S01]  /*1f40*/  @P0 IMAD.MOV.U32 R15, RZ, RZ, R2 ;  /* 0x000000ffff0f0224 */ /* 0x000fe200078e0002 */
[----:B------:R-:W-:Y:S06]  /*1f50*/  BRA `(.L_x_73) ;  /* 0x0000000000147947 */ /* 0x000fec0003800000 */
.L_x_75:
[----:B------:R-:W-:Y:S01]  /*1f60*/  LOP3.LUT R15, R9, 0x80000, RZ, 0xfc, !PT ;  /* 0x00080000090f7812 */ /* 0x000fe200078efcff */
[----:B------:R-:W-:Y:S01]  /*1f70*/  IMAD.MOV.U32 R14, RZ, RZ, R8 ;  /* 0x000000ffff0e7224 */ /* 0x000fe200078e0008 */
[----:B------:R-:W-:Y:S06]  /*1f80*/  BRA `(.L_x_73) ;  /* 0x0000000000087947 */ /* 0x000fec0003800000 */
.L_x_74:
[----:B------:R-:W-:Y:S01]  /*1f90*/  LOP3.LUT R15, R7, 0x80000, RZ, 0xfc, !PT ;  /* 0x00080000070f7812 */ /* 0x000fe200078efcff */
[----:B------:R-:W-:-:S07]  /*1fa0*/  IMAD.MOV.U32 R14, RZ, RZ, R6 ;  /* 0x000000ffff0e7224 */ /* 0x000fce00078e0006 */
.L_x_73:
[----:B------:R-:W-:Y:S05]  /*1fb0*/  BSYNC.RECONVERGENT B3 ;  /* 0x0000000000037941 */ /* 0x000fea0003800200 */
.L_x_71:
[----:B------:R-:W-:Y:S02]  /*1fc0*/  IMAD.MOV.U32 R13, RZ, RZ, 0x0 ;  /* 0x00000000ff0d7424 */ /* 0x000fe400078e00ff */
[----:B------:R-:W-:Y:S02]  /*1fd0*/  IMAD.MOV.U32 R2, RZ, RZ, R14 ;  /* 0x000000ffff027224 */ /* 0x000fe400078e000e */
[----:B------:R-:W-:Y:S01]  /*1fe0*/  IMAD.MOV.U32 R3, RZ, RZ, R15 ;  /* 0x000000ffff037224 */ /* 0x000fe200078e000f */
[----:B------:R-:W-:Y:S06]  /*1ff0*/  RET.REL.NODEC R12 `(msw_batch_f32) ;  /* 0xffffffe00c007950 */ /* 0x000fec0003c3ffff */
        .type           $msw_batch_f32$__internal_trig_reduction_slowpathd,@function
        .size           $msw_batch_f32$__internal_trig_reduction_slowpathd,(.L_x_86 - $msw_batch_f32$__internal_trig_reduction_slowpathd)
$msw_batch_f32$__internal_trig_reduction_slowpathd:
[--C-:B------:R-:W-:Y:S01]  /*2000*/  SHF.R.U32.HI R12, RZ, 0x14, R14.reuse ;  /* 0x00000014ff0c7819 */ /* 0x100fe2000001160e */
[----:B------:R-:W-:Y:S02]  /*2010*/  IMAD.MOV.U32 R7, RZ, RZ, R14 ;  /* 0x000000ffff077224 */ /* 0x000fe400078e000e */
[----:B------:R-:W-:Y:S01]  /*2020*/  IMAD.MOV.U32 R4, RZ, RZ, RZ ;  /* 0x000000ffff047224 */ /* 0x000fe200078e00ff */
[----:B------:R-:W-:-:S04]  /*2030*/  LOP3.LUT R5, R12, 0x7ff, RZ, 0xc0, !PT ;  /* 0x000007ff0c057812 */ /* 0x000fc800078ec0ff */
[----:B------:R-:W-:-:S13]  /*2040*/  ISETP.NE.AND P0, PT, R5, 0x7ff, PT ;  /* 0x000007ff0500780c */ /* 0x000fda0003f05270 */
[----:B------:R-:W-:Y:S05]  /*2050*/  @!P0 BRA `(.L_x_76) ;  /* 0x0000000800688947 */ /* 0x000fea0003800000 */
[----:B------:R-:W-:Y:S01]  /*2060*/  VIADD R4, R5, 0xfffffc00 ;  /* 0xfffffc0005047836 */ /* 0x000fe20000000000 */
[----:B------:R-:W-:Y:S01]  /*2070*/  BSSY.RECONVERGENT B3, `(.L_x_77) ;  /* 0x0000034000037945 */ /* 0x000fe20003800200 */
[----:B------:R-:W-:-:S03]  /*2080*/  CS2R R8, SRZ ;  /* 0x0000000000087805 */ /* 0x000fc6000001ff00 */
[----:B------:R-:W-:Y:S02]  /*2090*/  SHF.R.U32.HI R10, RZ, 0x6, R4 ;  /* 0x00000006ff0a7819 */ /* 0x000fe40000011604 */
[----:B------:R-:W-:Y:S02]  /*20a0*/  ISETP.GE.U32.AND P0, PT, R4, 0x80, PT ;  /* 0x000000800400780c */ /* 0x000fe40003f06070 */
[C---:B------:R-:W-:Y:S02]  /*20b0*/  IADD3 R4, PT, PT, -R10.reuse, 0x13, RZ ;  /* 0x000000130a047810 */ /* 0x040fe40007ffe1ff */
[----:B------:R-:W-:Y:S02]  /*20c0*/  IADD3 R11, PT, PT, -R10, 0xf, RZ ;  /* 0x0000000f0a0b7810 */ /* 0x000fe40007ffe1ff */
[----:B------:R-:W-:-:S04]  /*20d0*/  SEL R13, R4, 0x12, P0 ;  /* 0x00000012040d7807 */ /* 0x000fc80000000000 */
[----:B------:R-:W-:-:S13]  /*20e0*/  ISETP.GE.AND P0, PT, R11, R13, PT ;  /* 0x0000000d0b00720c */ /* 0x000fda0003f06270 */
[----:B------:R-:W-:Y:S05]  /*20f0*/  @P0 BRA `(.L_x_78) ;  /* 0x0000000000ac0947 */ /* 0x000fea0003800000 */
[----:B------:R-:W0:Y:S01]  /*2100*/  LDC.64 R4, c[0x0][0x358] ;  /* 0x0000d600ff047b82 */ /* 0x000e220000000a00 */
[C---:B------:R-:W-:Y:S01]  /*2110*/  SHF.L.U64.HI R21, R6.reuse, 0xb, R7 ;  /* 0x0000000b06157819 */ /* 0x040fe20000010207 */
[----:B------:R-:W-:Y:S01]  /*2120*/  BSSY.RECONVERGENT B4, `(.L_x_79) ;  /* 0x0000022000047945 */ /* 0x000fe20003800200 */
[----:B------:R-:W-:Y:S01]  /*2130*/  IADD3 R10, PT, PT, RZ, -R10, -R13 ;  /* 0x8000000aff0a7210 */ /* 0x000fe20007ffe80d */
[----:B------:R-:W-:Y:S01]  /*2140*/  IMAD.SHL.U32 R13, R6, 0x800, RZ ;  /* 0x00000800060d7824 */ /* 0x000fe200078e00ff */
[----:B------:R-:W-:Y:S01]  /*2150*/  CS2R R8, SRZ ;  /* 0x0000000000087805 */ /* 0x000fe2000001ff00 */
[----:B------:R-:W-:Y:S01]  /*2160*/  IMAD.MOV.U32 R15, RZ, RZ, RZ ;  /* 0x000000ffff0f7224 */ /* 0x000fe200078e00ff */
[----:B------:R-:W-:-:S07]  /*2170*/  LOP3.LUT R21, R21, 0x80000000, RZ, 0xfc, !PT ;  /* 0x8000000015157812 */ /* 0x000fce00078efcff */
.L_x_80:
[----:B------:R-:W1:Y:S01]  /*2180*/  LDC.64 R6, c[0x4][RZ] ;  /* 0x01000000ff067b82 */ /* 0x000e620000000a00 */
[----:B0-----:R-:W-:Y:S02]  /*2190*/  R2UR UR8, R4 ;  /* 0x00000000040872ca */ /* 0x001fe400000e0000 */
[----:B------:R-:W-:Y:S01]  /*21a0*/  R2UR UR9, R5 ;  /* 0x00000000050972ca */ /* 0x000fe200000e0000 */
[----:B-1----:R-:W-:-:S12]  /*21b0*/  IMAD.WIDE R6, R11, 0x8, R6 ;  /* 0x000000080b067825 */ /* 0x002fd800078e0206 */
[----:B------:R-:W2:Y:S01]  /*21c0*/  LDG.E.64.CONSTANT R6, desc[UR8][R6.64] ;  /* 0x0000000806067981 */ /* 0x000ea2000c1e9b00 */
[----:B------:R-:W-:Y:S02]  /*21d0*/  VIADD R10, R10, 0x1 ;  /* 0x000000010a0a7836 */ /* 0x000fe40000000000 */
[----:B------:R-:W-:Y:S02]  /*21e0*/  VIADD R11, R11, 0x1 ;  /* 0x000000010b0b7836 */ /* 0x000fe40000000000 */
[----:B--2---:R-:W-:-:S04]  /*21f0*/  IMAD.WIDE.U32 R8, P2, R6, R13, R8 ;  /* 0x0000000d06087225 */ /* 0x004fc80007840008 */
[----:B------:R-:W-:Y:S02]  /*2200*/  IMAD R23, R6, R21, RZ ;  /* 0x0000001506177224 */ /* 0x000fe400078e02ff */
[CC--:B------:R-:W-:Y:S02]  /*2210*/  IMAD R22, R7.reuse, R13.reuse, RZ ;  /* 0x0000000d07167224 */ /* 0x0c0fe400078e02ff */
[----:B------:R-:W-:Y:S01]  /*2220*/  IMAD.HI.U32 R25, R7, R13, RZ ;  /* 0x0000000d07197227 */ /* 0x000fe200078e00ff */
[----:B------:R-:W-:-:S03]  /*2230*/  IADD3 R9, P0, PT, R23, R9, RZ ;  /* 0x0000000917097210 */ /* 0x000fc60007f1e0ff */
[----:B------:R-:W-:Y:S01]  /*2240*/  IMAD R23, R15, 0x8, R1 ;  /* 0x000000080f177824 */ /* 0x000fe200078e0201 */
[----:B------:R-:W-:Y:S01]  /*2250*/  IADD3 R9, P1, PT, R22, R9, RZ ;  /* 0x0000000916097210 */ /* 0x000fe20007f3e0ff */
[----:B------:R-:W-:-:S04]  /*2260*/  IMAD.HI.U32 R22, R6, R21, RZ ;  /* 0x0000001506167227 */ /* 0x000fc800078e00ff */
[----:B------:R-:W-:Y:S01]  /*2270*/  IMAD.X R6, RZ, RZ, R22, P2 ;  /* 0x000000ffff067224 */ /* 0x000fe200010e0616 */
[----:B------:R0:W-:Y:S01]  /*2280*/  STL.64 [R23], R8 ;  /* 0x0000000817007387 */ /* 0x0001e20000100a00 */
[----:B------:R-:W-:-:S03]  /*2290*/  IMAD.HI.U32 R22, R7, R21, RZ ;  /* 0x0000001507167227 */ /* 0x000fc600078e00ff */
[----:B------:R-:W-:Y:S01]  /*22a0*/  IADD3.X R6, P0, PT, R25, R6, RZ, P0, !PT ;  /* 0x0000000619067210 */ /* 0x000fe2000071e4ff */
[----:B------:R-:W-:Y:S02]  /*22b0*/  IMAD R7, R7, R21, RZ ;  /* 0x0000001507077224 */ /* 0x000fe400078e02ff */
[----:B------:R-:W-:-:S03]  /*22c0*/  VIADD R15, R15, 0x1 ;  /* 0x000000010f0f7836 */ /* 0x000fc60000000000 */
[----:B------:R-:W-:Y:S01]  /*22d0*/  IADD3.X R7, P1, PT, R7, R6, RZ, P1, !PT ;  /* 0x0000000607077210 */ /* 0x000fe20000f3e4ff */
[----:B------:R-:W-:Y:S01]  /*22e0*/  IMAD.X R6, RZ, RZ, R22, P0 ;  /* 0x000000ffff067224 */ /* 0x000fe200000e0616 */
[----:B------:R-:W-:-:S03]  /*22f0*/  ISETP.NE.AND P0, PT, R10, -0xf, PT ;  /* 0xfffffff10a00780c */ /* 0x000fc60003f05270 */
[----:B------:R-:W-:Y:S02]  /*2300*/  IMAD.X R6, RZ, RZ, R6, P1 ;  /* 0x000000ffff067224 */ /* 0x000fe400008e0606 */
[----:B0-----:R-:W-:Y:S02]  /*2310*/  IMAD.MOV.U32 R8, RZ, RZ, R7 ;  /* 0x000000ffff087224 */ /* 0x001fe400078e0007 */
[----:B------:R-:W-:-:S06]  /*2320*/  IMAD.MOV.U32 R9, RZ, RZ, R6 ;  /* 0x000000ffff097224 */ /* 0x000fcc00078e0006 */
[----:B------:R-:W-:Y:S05]  /*2330*/  @P0 BRA `(.L_x_80) ;  /* 0xfffffffc00900947 */ /* 0x000fea000383ffff */
[----:B------:R-:W-:Y:S05]  /*2340*/  BSYNC.RECONVERGENT B4 ;  /* 0x0000000000047941 */ /* 0x000fea0003800200 */
.L_x_79:
[----:B------:R-:W-:-:S05]  /*2350*/  LOP3.LUT R4, R12, 0x7ff, RZ, 0xc0, !PT ;  /* 0x000007ff0c047812 */ /* 0x000fca00078ec0ff */
[----:B------:R-:W-:-:S05]  /*2360*/  VIADD R4, R4, 0xfffffc00 ;  /* 0xfffffc0004047836 */ /* 0x000fca0000000000 */
[----:B------:R-:W-:Y:S02]  /*2370*/  SHF.R.U32.HI R5, RZ, 0x6, R4 ;  /* 0x00000006ff057819 */ /* 0x000fe40000011604 */
[----:B------:R-:W-:Y:S02]  /*2380*/  ISETP.GE.U32.AND P0, PT, R4, 0x80, PT ;  /* 0x000000800400780c */ /* 0x000fe40003f06070 */
[----:B------:R-:W-:-:S04]  /*2390*/  IADD3 R5, PT, PT, -R5, 0x13, RZ ;  /* 0x0000001305057810 */ /* 0x000fc80007ffe1ff */
[----:B------:R-:W-:-:S07]  /*23a0*/  SEL R11, R5, 0x12, P0 ;  /* 0x00000012050b7807 */ /* 0x000fce0000000000 */
.L_x_78:
[----:B------:R-:W-:Y:S05]  /*23b0*/  BSYNC.RECONVERGENT B3 ;  /* 0x0000000000037941 */ /* 0x000fea0003800200 */
.L_x_77:
[C---:B------:R-:W-:Y:S02]  /*23c0*/  LOP3.LUT R4, R12.reuse, 0x7ff, RZ, 0xc0, !PT ;  /* 0x000007ff0c047812 */ /* 0x040fe400078ec0ff */
[----:B------:R-:W-:-:S03]  /*23d0*/  LOP3.LUT P0, R25, R12, 0x3f, RZ, 0xc0, !PT ;  /* 0x0000003f0c197812 */ /* 0x000fc6000780c0ff */
[----:B------:R-:W-:-:S05]  /*23e0*/  VIADD R4, R4, 0xfffffc00 ;  /* 0xfffffc0004047836 */ /* 0x000fca0000000000 */
[----:B------:R-:W-:-:S05]  /*23f0*/  SHF.R.U32.HI R4, RZ, 0x6, R4 ;  /* 0x00000006ff047819 */ /* 0x000fca0000011604 */
[----:B------:R-:W-:-:S04]  /*2400*/  IMAD.IADD R4, R4, 0x1, R11 ;  /* 0x0000000104047824 */ /* 0x000fc800078e020b */
[----:B------:R-:W-:-:S05]  /*2410*/  IMAD.U32 R27, R4, 0x8, R1 ;  /* 0x00000008041b7824 */ /* 0x000fca00078e0001 */
[----:B------:R0:W-:Y:S04]  /*2420*/  STL.64 [R27+-0x78], R8 ;  /* 0xffff88081b007387 */ /* 0x0001e80000100a00 */
[----:B------:R-:W2:Y:S04]  /*2430*/  @P0 LDL.64 R12, [R1+0x8] ;  /* 0x00000800010c0983 */ /* 0x000ea80000100a00 */
[----:B------:R-:W3:Y:S04]  /*2440*/  LDL.64 R6, [R1+0x10] ;  /* 0x0000100001067983 */ /* 0x000ee80000100a00 */
[----:B------:R-:W4:Y:S01]  /*2450*/  LDL.64 R4, [R1+0x18] ;  /* 0x0000180001047983 */ /* 0x000f220000100a00 */
[----:B------:R-:W-:Y:S01]  /*2460*/  @P0 LOP3.LUT R10, R25, 0x3f, RZ, 0x3c, !PT ;  /* 0x0000003f190a0812 */ /* 0x000fe200078e3cff */
[----:B------:R-:W-:Y:S01]  /*2470*/  BSSY.RECONVERGENT B3, `(.L_x_81) ;  /* 0x0000034000037945 */ /* 0x000fe20003800200 */
[----:B--2---:R-:W-:-:S02]  /*2480*/  @P0 SHF.R.U64 R11, R12, 0x1, R13 ;  /* 0x000000010c0b0819 */ /* 0x004fc4000000120d */
[----:B------:R-:W-:Y:S02]  /*2490*/  @P0 SHF.R.U32.HI R13, RZ, 0x1, R13 ;  /* 0x00000001ff0d0819 */ /* 0x000fe4000001160d */
[CC--:B---3--:R-:W-:Y:S02]  /*24a0*/  @P0 SHF.L.U32 R15, R6.reuse, R25.reuse, RZ ;  /* 0x00000019060f0219 */ /* 0x0c8fe400000006ff */
[----:B0-----:R-:W-:Y:S02]  /*24b0*/  @P0 SHF.R.U64 R8, R11, R10, R13 ;  /* 0x0000000a0b080219 */ /* 0x001fe4000000120d */
[--C-:B------:R-:W-:Y:S02]  /*24c0*/  @P0 SHF.R.U32.HI R23, RZ, 0x1, R7.reuse ;  /* 0x00000001ff170819 */ /* 0x100fe40000011607 */
[C-C-:B------:R-:W-:Y:S02]  /*24d0*/  @P0 SHF.R.U64 R21, R6.reuse, 0x1, R7.reuse ;  /* 0x0000000106150819 */ /* 0x140fe40000001207 */
[----:B------:R-:W-:-:S02]  /*24e0*/  @P0 SHF.L.U64.HI R12, R6, R25, R7 ;  /* 0x00000019060c0219 */ /* 0x000fc40000010207 */
[----:B------:R-:W-:Y:S02]  /*24f0*/  @P0 SHF.R.U32.HI R9, RZ, R10, R13 ;  /* 0x0000000aff090219 */ /* 0x000fe4000001160d */
[----:B------:R-:W-:Y:S02]  /*2500*/  @P0 LOP3.LUT R6, R15, R8, RZ, 0xfc, !PT ;  /* 0x000000080f060212 */ /* 0x000fe400078efcff */
[----:B----4-:R-:W-:Y:S02]  /*2510*/  @P0 SHF.L.U32 R11, R4, R25, RZ ;  /* 0x00000019040b0219 */ /* 0x010fe400000006ff */
[----:B------:R-:W-:Y:S01]  /*2520*/  @P0 SHF.R.U64 R22, R21, R10, R23 ;  /* 0x0000000a15160219 */ /* 0x000fe20000001217 */
[----:B------:R-:W-:Y:S01]  /*2530*/  IMAD.SHL.U32 R8, R6, 0x4, RZ ;  /* 0x0000000406087824 */ /* 0x000fe200078e00ff */
[----:B------:R-:W-:Y:S02]  /*2540*/  @P0 LOP3.LUT R7, R12, R9, RZ, 0xfc, !PT ;  /* 0x000000090c070212 */ /* 0x000fe400078efcff */
[----:B------:R-:W-:-:S02]  /*2550*/  @P0 SHF.L.U64.HI R12, R4, R25, R5 ;  /* 0x00000019040c0219 */ /* 0x000fc40000010205 */
[----:B------:R-:W-:Y:S02]  /*2560*/  @P0 SHF.R.U32.HI R23, RZ, R10, R23 ;  /* 0x0000000aff170219 */ /* 0x000fe40000011617 */
[----:B------:R-:W-:Y:S02]  /*2570*/  @P0 LOP3.LUT R4, R11, R22, RZ, 0xfc, !PT ;  /* 0x000000160b040212 */ /* 0x000fe400078efcff */
[----:B------:R-:W-:Y:S02]  /*2580*/  SHF.L.U64.HI R10, R6, 0x2, R7 ;  /* 0x00000002060a7819 */ /* 0x000fe40000010207 */
[----:B------:R-:W-:Y:S02]  /*2590*/  @P0 LOP3.LUT R5, R12, R23, RZ, 0xfc, !PT ;  /* 0x000000170c050212 */ /* 0x000fe400078efcff */
[----:B------:R-:W-:Y:S02]  /*25a0*/  SHF.L.W.U32.HI R7, R7, 0x2, R4 ;  /* 0x0000000207077819 */ /* 0x000fe40000010e04 */
[----:B------:R-:W-:-:S02]  /*25b0*/  IADD3 RZ, P0, PT, RZ, -R8, RZ ;  /* 0x80000008ffff7210 */ /* 0x000fc40007f1e0ff */
[----:B------:R-:W-:Y:S02]  /*25c0*/  LOP3.LUT R6, RZ, R10, RZ, 0x33, !PT ;  /* 0x0000000aff067212 */ /* 0x000fe400078e33ff */
[----:B------:R-:W-:Y:S02]  /*25d0*/  SHF.L.W.U32.HI R4, R4, 0x2, R5 ;  /* 0x0000000204047819 */ /* 0x000fe40000010e05 */
[----:B------:R-:W-:Y:S02]  /*25e0*/  LOP3.LUT R9, RZ, R7, RZ, 0x33, !PT ;  /* 0x00000007ff097212 */ /* 0x000fe400078e33ff */
[----:B------:R-:W-:Y:S02]  /*25f0*/  IADD3.X R11, P0, PT, RZ, R6, RZ, P0, !PT ;  /* 0x00000006ff0b7210 */ /* 0x000fe4000071e4ff */
[----:B------:R-:W-:Y:S02]  /*2600*/  LOP3.LUT R6, RZ, R4, RZ, 0x33, !PT ;  /* 0x00000004ff067212 */ /* 0x000fe400078e33ff */
[----:B------:R-:W-:-:S02]  /*2610*/  IADD3.X R12, P1, PT, RZ, R9, RZ, P0, !PT ;  /* 0x00000009ff0c7210 */ /* 0x000fc4000073e4ff */
[----:B------:R-:W-:-:S03]  /*2620*/  ISETP.GT.U32.AND P2, PT, R7, -0x1, PT ;  /* 0xffffffff0700780c */ /* 0x000fc60003f44070 */
[----:B------:R-:W-:Y:S01]  /*2630*/  IMAD.X R9, RZ, RZ, R6, P1 ;  /* 0x000000ffff097224 */ /* 0x000fe200008e0606 */
[----:B------:R-:W-:-:S04]  /*2640*/  ISETP.GT.AND.EX P0, PT, R4, -0x1, PT, P2 ;  /* 0xffffffff0400780c */ /* 0x000fc80003f04320 */
[----:B------:R-:W-:Y:S02]  /*2650*/  SEL R6, R4, R9, P0 ;  /* 0x0000000904067207 */ /* 0x000fe40000000000 */
[----:B------:R-:W-:Y:S02]  /*2660*/  SEL R9, R7, R12, P0 ;  /* 0x0000000c07097207 */ /* 0x000fe40000000000 */
[----:B------:R-:W-:-:S04]  /*2670*/  ISETP.NE.U32.AND P1, PT, R6, RZ, PT ;  /* 0x000000ff0600720c */ /* 0x000fc80003f25070 */
[----:B------:R-:W-:Y:S01]  /*2680*/  SEL R12, R9, R6, !P1 ;  /* 0x00000006090c7207 */ /* 0x000fe20004800000 */
[----:B------:R-:W-:-:S05]  /*2690*/  @!P0 IMAD.MOV R8, RZ, RZ, -R8 ;  /* 0x000000ffff088224 */ /* 0x000fca00078e0a08 */
[----:B------:R-:W0:Y:S02]  /*26a0*/  FLO.U32 R12, R12 ;  /* 0x0000000c000c7300 */ /* 0x000e2400000e0000 */
[C---:B0-----:R-:W-:Y:S02]  /*26b0*/  IADD3 R13, PT, PT, -R12.reuse, 0x1f, RZ ;  /* 0x0000001f0c0d7810 */ /* 0x041fe40007ffe1ff */
[----:B------:R-:W-:-:S03]  /*26c0*/  IADD3 R7, PT, PT, -R12, 0x3f, RZ ;  /* 0x0000003f0c077810 */ /* 0x000fc60007ffe1ff */
[----:B------:R-:W-:Y:S01]  /*26d0*/  @P1 IMAD.MOV R7, RZ, RZ, R13 ;  /* 0x000000ffff071224 */ /* 0x000fe200078e020d */
[----:B------:R-:W-:-:S04]  /*26e0*/  SEL R13, R10, R11, P0 ;  /* 0x0000000b0a0d7207 */ /* 0x000fc80000000000 */
[----:B------:R-:W-:-:S13]  /*26f0*/  ISETP.NE.AND P1, PT, R7, RZ, PT ;  /* 0x000000ff0700720c */ /* 0x000fda0003f25270 */
[----:B------:R-:W-:Y:S05]  /*2700*/  @!P1 BRA `(.L_x_82) ;  /* 0x0000000000289947 */ /* 0x000fea0003800000 */
[--C-:B------:R-:W-:Y:S02]  /*2710*/  SHF.R.U64 R11, R8, 0x1, R13.reuse ;  /* 0x00000001080b7819 */ /* 0x100fe4000000120d */
[C---:B------:R-:W-:Y:S02]  /*2720*/  LOP3.LUT R8, R7.reuse, 0x3f, RZ, 0xc0, !PT ;  /* 0x0000003f07087812 */ /* 0x040fe400078ec0ff */
[----:B------:R-:W-:Y:S02]  /*2730*/  SHF.R.U32.HI R13, RZ, 0x1, R13 ;  /* 0x00000001ff0d7819 */ /* 0x000fe4000001160d */
[----:B------:R-:W-:Y:S02]  /*2740*/  LOP3.LUT R10, R7, 0x3f, RZ, 0xc, !PT ;  /* 0x0000003f070a7812 */ /* 0x000fe400078e0cff */
[CC--:B------:R-:W-:Y:S02]  /*2750*/  SHF.L.U64.HI R15, R9.reuse, R8.reuse, R6 ;  /* 0x00000008090f7219 */ /* 0x0c0fe40000010206 */
[----:B------:R-:W-:-:S02]  /*2760*/  SHF.L.U32 R8, R9, R8, RZ ;  /* 0x0000000809087219 */ /* 0x000fc400000006ff */
[-CC-:B------:R-:W-:Y:S02]  /*2770*/  SHF.R.U64 R9, R11, R10.reuse, R13.reuse ;  /* 0x0000000a0b097219 */ /* 0x180fe4000000120d */
[----:B------:R-:W-:Y:S02]  /*2780*/  SHF.R.U32.HI R6, RZ, R10, R13 ;  /* 0x0000000aff067219 */ /* 0x000fe4000001160d */
[----:B------:R-:W-:Y:S02]  /*2790*/  LOP3.LUT R9, R8, R9, RZ, 0xfc, !PT ;  /* 0x0000000908097212 */ /* 0x000fe400078efcff */
[----:B------:R-:W-:-:S07]  /*27a0*/  LOP3.LUT R6, R15, R6, RZ, 0xfc, !PT ;  /* 0x000000060f067212 */ /* 0x000fce00078efcff */
.L_x_82:
[----:B------:R-:W-:Y:S05]  /*27b0*/  BSYNC.RECONVERGENT B3 ;  /* 0x0000000000037941 */ /* 0x000fea0003800200 */
.L_x_81:
[----:B------:R-:W-:-:S04]  /*27c0*/  IMAD.WIDE.U32 R10, R9, 0x2168c235, RZ ;  /* 0x2168c235090a7825 */ /* 0x000fc800078e00ff */
[----:B------:R-:W-:Y:S01]  /*27d0*/  IMAD.MOV.U32 R12, RZ, RZ, R11 ;  /* 0x000000ffff0c7224 */ /* 0x000fe200078e000b */
[----:B------:R-:W-:Y:S01]  /*27e0*/  IADD3 RZ, P1, PT, R10, R10, RZ ;  /* 0x0000000a0aff7210 */ /* 0x000fe20007f3e0ff */
[----:B------:R-:W-:Y:S02]  /*27f0*/  IMAD.MOV.U32 R13, RZ, RZ, RZ ;  /* 0x000000ffff0d7224 */ /* 0x000fe400078e00ff */
[----:B------:R-:W-:-:S04]  /*2800*/  IMAD.HI.U32 R11, R6, -0x36f0255e, RZ ;  /* 0xc90fdaa2060b7827 */ /* 0x000fc800078e00ff */
[----:B------:R-:W-:-:S04]  /*2810*/  IMAD.WIDE.U32 R8, R9, -0x36f0255e, R12 ;  /* 0xc90fdaa209087825 */ /* 0x000fc800078e000c */
[C---:B------:R-:W-:Y:S02]  /*2820*/  IMAD R13, R6.reuse, -0x36f0255e, RZ ;  /* 0xc90fdaa2060d7824 */ /* 0x040fe400078e02ff */
[----:B------:R-:W-:-:S04]  /*2830*/  IMAD.WIDE.U32 R8, P2, R6, 0x2168c235, R8 ;  /* 0x2168c23506087825 */ /* 0x000fc80007840008 */
[----:B------:R-:W-:Y:S01]  /*2840*/  IMAD.X R6, RZ, RZ, R11, P2 ;  /* 0x000000ffff067224 */ /* 0x000fe200010e060b */
[----:B------:R-:W-:Y:S02]  /*2850*/  IADD3 R9, P2, PT, R13, R9, RZ ;  /* 0x000000090d097210 */ /* 0x000fe40007f5e0ff */
[----:B------:R-:W-:Y:S02]  /*2860*/  IADD3.X RZ, P1, PT, R8, R8, RZ, P1, !PT ;  /* 0x0000000808ff7210 */ /* 0x000fe40000f3e4ff */
[C---:B------:R-:W-:Y:S01]  /*2870*/  ISETP.GT.U32.AND P3, PT, R9.reuse, RZ, PT ;  /* 0x000000ff0900720c */ /* 0x040fe20003f64070 */
[----:B------:R-:W-:Y:S01]  /*2880*/  IMAD.X R6, RZ, RZ, R6, P2 ;  /* 0x000000ffff067224 */ /* 0x000fe200010e0606 */
[----:B------:R-:W-:-:S04]  /*2890*/  IADD3.X R8, P2, PT, R9, R9, RZ, P1, !PT ;  /* 0x0000000909087210 */ /* 0x000fc80000f5e4ff */
[C---:B------:R-:W-:Y:S01]  /*28a0*/  ISETP.GT.AND.EX P1, PT, R6.reuse, RZ, PT, P3 ;  /* 0x000000ff0600720c */ /* 0x040fe20003f24330 */
[----:B------:R-:W-:-:S03]  /*28b0*/  IMAD.X R11, R6, 0x1, R6, P2 ;  /* 0x00000001060b7824 */ /* 0x000fc600010e0606 */
[----:B------:R-:W-:Y:S02]  /*28c0*/  SEL R8, R8, R9, P1 ;  /* 0x0000000908087207 */ /* 0x000fe40000800000 */
[----:B------:R-:W-:Y:S02]  /*28d0*/  SEL R9, R11, R6, P1 ;  /* 0x000000060b097207 */ /* 0x000fe40000800000 */
[----:B------:R-:W-:Y:S02]  /*28e0*/  IADD3 R6, P2, PT, R8, 0x1, RZ ;  /* 0x0000000108067810 */ /* 0x000fe40007f5e0ff */
[----:B------:R-:W-:Y:S02]  /*28f0*/  SEL R10, RZ, 0xffffffff, !P1 ;  /* 0xffffffffff0a7807 */ /* 0x000fe40004800000 */
[----:B------:R-:W-:Y:S01]  /*2900*/  LOP3.LUT P1, R8, R14, 0x80000000, RZ, 0xc0, !PT ;  /* 0x800000000e087812 */ /* 0x000fe2000782c0ff */
[----:B------:R-:W-:Y:S01]  /*2910*/  IMAD.X R9, RZ, RZ, R9, P2 ;  /* 0x000000ffff097224 */ /* 0x000fe200010e0609 */
[----:B------:R-:W-:Y:S01]  /*2920*/  SHF.R.U32.HI R11, RZ, 0x1e, R5 ;  /* 0x0000001eff0b7819 */ /* 0x000fe20000011605 */
[----:B------:R-:W-:Y:S01]  /*2930*/  IMAD.IADD R7, R10, 0x1, -R7 ;  /* 0x000000010a077824 */ /* 0x000fe200078e0a07 */
[----:B------:R-:W-:-:S02]  /*2940*/  @!P0 LOP3.LUT R8, R8, 0x80000000, RZ, 0x3c, !PT ;  /* 0x8000000008088812 */ /* 0x000fc400078e3cff */
[----:B------:R-:W-:Y:S01]  /*2950*/  SHF.R.U64 R6, R6, 0xa, R9 ;  /* 0x0000000a06067819 */ /* 0x000fe20000001209 */
[----:B------:R-:W-:Y:S01]  /*2960*/  IMAD.SHL.U32 R5, R7, 0x100000, RZ ;  /* 0x0010000007057824 */ /* 0x000fe200078e00ff */
[----:B------:R-:W-:Y:S02]  /*2970*/  LEA.HI R4, R4, R11, RZ, 0x1 ;  /* 0x0000000b04047211 */ /* 0x000fe400078f08ff */
[----:B------:R-:W-:-:S03]  /*2980*/  IADD3 R6, P2, PT, R6, 0x1, RZ ;  /* 0x0000000106067810 */ /* 0x000fc60007f5e0ff */
[----:B------:R-:W-:Y:S01]  /*2990*/  @P1 IMAD.MOV R4, RZ, RZ, -R4 ;  /* 0x000000ffff041224 */ /* 0x000fe200078e0a04 */
[----:B------:R-:W-:-:S04]  /*29a0*/  LEA.HI.X R9, R9, RZ, RZ, 0x16, P2 ;  /* 0x000000ff09097211 */ /* 0x000fc800010fb4ff */
[--C-:B------:R-:W-:Y:S02]  /*29b0*/  SHF.R.U64 R6, R6, 0x1, R9.reuse ;  /* 0x0000000106067819 */ /* 0x100fe40000001209 */
[----:B------:R-:W-:Y:S02]  /*29c0*/  SHF.R.U32.HI R10, RZ, 0x1, R9 ;  /* 0x00000001ff0a7819 */ /* 0x000fe40000011609 */
[----:B------:R-:W-:-:S04]  /*29d0*/  IADD3 R6, P2, P3, RZ, RZ, R6 ;  /* 0x000000ffff067210 */ /* 0x000fc80007b5e006 */
[----:B------:R-:W-:-:S04]  /*29e0*/  IADD3.X R5, PT, PT, R5, 0x3fe00000, R10, P2, P3 ;  /* 0x3fe0000005057810 */ /* 0x000fc800017e640a */
[----:B------:R-:W-:-:S07]  /*29f0*/  LOP3.LUT R7, R5, R8, RZ, 0xfc, !PT ;  /* 0x0000000805077212 */ /* 0x000fce00078efcff */
.L_x_76:
[----:B------:R-:W-:-:S04]  /*2a00*/  IMAD.MOV.U32 R21, RZ, RZ, 0x0 ;  /* 0x00000000ff157424 */ /* 0x000fc800078e00ff */
[----:B------:R-:W-:Y:S05]  /*2a10*/  RET.REL.NODEC R20 `(msw_batch_f32) ;  /* 0xffffffd414787950 */ /* 0x000fea0003c3ffff */
.L_x_83:
        /* <DEDUP_REMOVED lines=14> */
.L_x_86:


//--------------------- .nv.global.init           --------------------------
	.section	.nv.global.init,"aw",@progbits
	.align	16
.nv.global.init:
	.type		__cudart_sin_cos_coeffs,@object
	.size		__cudart_sin_cos_coeffs,(__cudart_i2opi_d - __cudart_sin_cos_coeffs)
__cudart_sin_cos_coeffs:
        /*0000*/ 	.byte	0x46, 0xd2, 0xb0, 0x2c, 0xf1, 0xe5, 0x5a, 0xbe, 0x92, 0xe3, 0xac, 0x69, 0xe3, 0x1d, 0xc7, 0x3e
        /*0010*/ 	.byte	0xa1, 0x62, 0xdb, 0x19, 0xa0, 0x01, 0x2a, 0xbf, 0x18, 0x08, 0x11, 0x11, 0x11, 0x11, 0x81, 0x3f
        /*0020*/ 	.byte	0x54, 0x55, 0x55, 0x55, 0x55, 0x55, 0xc5, 0xbf, 0x00, 0x00, 0x00, 0x00, 0x00, 0x00, 0x00, 0x00
        /*0030*/ 	.byte	0x00, 0x00, 0x00, 0x00, 0x00, 0x00, 0x00, 0x00, 0x64, 0x81, 0xfd, 0x20, 0x83, 0xff, 0xa8, 0xbd
        /*0040*/ 	.byte	0x28, 0x85, 0xef, 0xc1, 0xa7, 0xee, 0x21, 0x3e, 0xd9, 0xe6, 0x06, 0x8e, 0x4f, 0x7e, 0x92, 0xbe
        /*0050*/ 	.byte	0xe9, 0xbc, 0xdd, 0x19, 0xa0, 0x01, 0xfa, 0x3e, 0x47, 0x5d, 0xc1, 0x16, 0x6c, 0xc1, 0x56, 0xbf
        /*0060*/ 	.byte	0x51, 0x55, 0x55, 0x55, 0x55, 0x55, 0xa5, 0x3f, 0x00, 0x00, 0x00, 0x00, 0x00, 0x00, 0xe0, 0xbf
        /*0070*/ 	.byte	0x00, 0x00, 0x00, 0x00, 0x00, 0x00, 0xf0, 0x3f, 0x00, 0x00, 0x00, 0x00, 0x00, 0x00, 0x00, 0x00
	.type		__cudart_i2opi_d,@object
	.size		__cudart_i2opi_d,(.L_2 - __cudart_i2opi_d)
__cudart_i2opi_d:
        /* <DEDUP_REMOVED lines=9> */
.L_2:


//--------------------- .nv.shared.msw_many_series_one_param_time_major_f32 --------------------------
	.section	.nv.shared.msw_many_series_one_param_time_major_f32,"aw",@nobits
	.sectionflags	@""
	.align	16
	.zero		1024


//--------------------- .nv.shared.reserved.0     --------------------------
	.section	.nv.shared.reserved.0,"aw",@nobits
	.weak		__nv_reservedSMEM_offset_0_alias
	.size		__nv_reservedSMEM_offset_0_alias, 0, 64
	.other		__nv_reservedSMEM_offset_0_alias,@"STO_CUDA_RESERVED_SHARED STV_DEFAULT"
__nv_reservedSMEM_offset_0_alias:
	.zero		0
	.zero		64


//--------------------- .nv.shared.msw_batch_f32  --------------------------
	.section	.nv.shared.msw_batch_f32,"aw",@nobits
	.sectionflags	@""
	.align	16
	.zero		1024


//--------------------- .nv.constant0.msw_many_series_one_param_time_major_f32 --------------------------
	.section	.nv.constant0.msw_many_series_one_param_time_major_f32,"a",@progbits
	.sectionflags	@""
	.align	4
.nv.constant0.msw_many_series_one_param_time_major_f32:
	.zero		936


//--------------------- .nv.constant0.msw_batch_f32 --------------------------
	.section	.nv.constant0.msw_batch_f32,"a",@progbits
	.sectionflags	@""
	.align	4
.nv.constant0.msw_batch_f32:
	.zero		936


//--------------------- SYMBOLS --------------------------

	.type		.nv.reservedSmem.offset0,@object
	.size		.nv.reservedSmem.offset0,0x4
	.type		.nv.reservedSmem.cap,@object
	.size		.nv.reservedSmem.cap,0x4
